	.target	sm_100a

	.elftype	@"ET_EXEC"


//--------------------- .note.nv.tkinfo           --------------------------
	.section	.note.nv.tkinfo,"",@"SHT_NOTE"
	.sectionflags	@"SHF_NOTE_NV_TKINFO"
	.tkinfo
        /*0018*/ 	.word	0x00000002
        /*0030*/ 	.string	""
        /*0030*/ 	.string	"ptxas"
        /*0030*/ 	.string	"Cuda compilation tools, release 13.0, V13.0.88"
        /*0030*/ 	.string	"Build cuda_13.0.r13.0/compiler.36424714_0"
        /*0030*/ 	.string	"-arch sm_100a -m 64 "



//--------------------- .note.nv.cuinfo           --------------------------
	.section	.note.nv.cuinfo,"",@"SHT_NOTE"
	.sectionflags	@"SHF_NOTE_NV_CUINFO"
        /*0018*/ 	.short	0x0002
        /*001a*/ 	.short	0x0064
        /*001c*/ 	.short	0x0082
	.zero		2


//--------------------- .nv.info                  --------------------------
	.section	.nv.info,"",@"SHT_CUDA_INFO"
	.align	4


	//----- nvinfo : EIATTR_REGCOUNT
	.align		4
        /*0000*/ 	.byte	0x04, 0x2f
        /*0002*/ 	.short	(.L_19 - .L_18)
	.align		4
.L_18:
        /*0004*/ 	.word	index@(_ZN7cutlass13device_kernelINS_4gemm6kernel13GemmUniversalIN4cute5tupleIJiiiiEEENS1_10collective13CollectiveMmaINS1_35MainloopSm100TmaUmmaWarpSpecializedILi6ELi2ELi4ENS5_IJNS4_1CILi1EEESB_SB_EEEEENS5_IJNSA_ILi128EEESE_NSA_ILi64EEEEEENS_6half_tENS5_IJlSB_lEEESH_SI_NS4_8TiledMMAINS4_8MMA_AtomIJNS4_20SM100_MMA_F16BF16_SSISH_SH_fLi128ELi128ELNS4_4UMMA5MajorE0ELSN_0ELNSM_7ScaleInE0ELSO_0EEEEEENS4_6LayoutISC_NS5_IJNSA_ILi0EEESS_SS_EEEEENS5_IJNS4_10UnderscoreESV_SV_EEEEENS4_13SM90_TMA_LOADENS4_14ComposedLayoutINS4_7SwizzleILi3ELi4ELi3EEENS4_18smem_ptr_flag_bitsILi16EEENSR_INS5_IJNSA_ILi8EEESF_EEENS5_IJSF_SB_EEEEEEEvNS4_8identityESY_S18_vS19_EENS_8epilogue10collective18CollectiveEpilogueINS1B_23Sm100TmaWarpSpecializedILi4ELi2ELi32ELb1ELb0EEEJSG_NS5_IJNSR_ISE_SB_EENSR_INSA_ILi32EEESB_EEEEESH_SI_SH_SI_NS1B_6fusion15FusionCallbacksIS1F_NS1K_23LinCombPerRowBiasEltActINS1B_6thread4ReLuESH_fSH_SH_fLi8ELNS_15FloatRoundStyleE2EEESG_S1J_JEEENS4_5SM1004TMEM4LOAD26SM100_TMEM_LOAD_32dp32b32xESY_NSZ_INS10_ILi2ELi4ELi3EEES13_NSR_INS5_IJS14_S1H_EEENS5_IJS1H_SB_EEEEEEENS4_39AutoVectorizingCopyWithAssumedAlignmentILi128EEENS4_14SM90_TMA_STOREES20_S22_S22_EEEvvEEEEvNT_6ParamsE)
        /*0008*/ 	.word	0x00000076


	//----- nvinfo : EIATTR_FRAME_SIZE
	.align		4
.L_19:
        /*000c*/ 	.byte	0x04, 0x11
        /*000e*/ 	.short	(.L_21 - .L_20)
	.align		4
.L_20:
        /*0010*/ 	.word	index@($__internal_2_$__cuda_sm10x_tcgen05_guardrail_trap_unallocated_columns_being_dealloced)
        /*0014*/ 	.word	0x00000000


	//----- nvinfo : EIATTR_FRAME_SIZE
	.align		4
.L_21:
        /*0018*/ 	.byte	0x04, 0x11
        /*001a*/ 	.short	(.L_23 - .L_22)
	.align		4
.L_22:
        /*001c*/ 	.word	index@($__internal_1_$__cuda_sm10x_tcgen05_guardrail_trap_phase_invalid_during_alloc)
        /*0020*/ 	.word	0x00000000


	//----- nvinfo : EIATTR_FRAME_SIZE
	.align		4
.L_23:
        /*0024*/ 	.byte	0x04, 0x11
        /*0026*/ 	.short	(.L_25 - .L_24)
	.align		4
.L_24:
        /*0028*/ 	.word	index@($__internal_0_$__cuda_sm10x_tcgen05_guardrail_trap_col_being_dealloced_not_returned_by_alloc)
        /*002c*/ 	.word	0x00000000


	//----- nvinfo : EIATTR_FRAME_SIZE
	.align		4
.L_25:
        /*0030*/ 	.byte	0x04, 0x11
        /*0032*/ 	.short	(.L_27 - .L_26)
	.align		4
.L_26:
        /*0034*/ 	.word	index@(_ZN7cutlass13device_kernelINS_4gemm6kernel13GemmUniversalIN4cute5tupleIJiiiiEEENS1_10collective13CollectiveMmaINS1_35MainloopSm100TmaUmmaWarpSpecializedILi6ELi2ELi4ENS5_IJNS4_1CILi1EEESB_SB_EEEEENS5_IJNSA_ILi128EEESE_NSA_ILi64EEEEEENS_6half_tENS5_IJlSB_lEEESH_SI_NS4_8TiledMMAINS4_8MMA_AtomIJNS4_20SM100_MMA_F16BF16_SSISH_SH_fLi128ELi128ELNS4_4UMMA5MajorE0ELSN_0ELNSM_7ScaleInE0ELSO_0EEEEEENS4_6LayoutISC_NS5_IJNSA_ILi0EEESS_SS_EEEEENS5_IJNS4_10UnderscoreESV_SV_EEEEENS4_13SM90_TMA_LOADENS4_14ComposedLayoutINS4_7SwizzleILi3ELi4ELi3EEENS4_18smem_ptr_flag_bitsILi16EEENSR_INS5_IJNSA_ILi8EEESF_EEENS5_IJSF_SB_EEEEEEEvNS4_8identityESY_S18_vS19_EENS_8epilogue10collective18CollectiveEpilogueINS1B_23Sm100TmaWarpSpecializedILi4ELi2ELi32ELb1ELb0EEEJSG_NS5_IJNSR_ISE_SB_EENSR_INSA_ILi32EEESB_EEEEESH_SI_SH_SI_NS1B_6fusion15FusionCallbacksIS1F_NS1K_23LinCombPerRowBiasEltActINS1B_6thread4ReLuESH_fSH_SH_fLi8ELNS_15FloatRoundStyleE2EEESG_S1J_JEEENS4_5SM1004TMEM4LOAD26SM100_TMEM_LOAD_32dp32b32xESY_NSZ_INS10_ILi2ELi4ELi3EEES13_NSR_INS5_IJS14_S1H_EEENS5_IJS1H_SB_EEEEEEENS4_39AutoVectorizingCopyWithAssumedAlignmentILi128EEENS4_14SM90_TMA_STOREES20_S22_S22_EEEvvEEEEvNT_6ParamsE)
        /*0038*/ 	.word	0x00000000


	//----- nvinfo : EIATTR_MIN_STACK_SIZE
	.align		4
.L_27:
        /*003c*/ 	.byte	0x04, 0x12
        /*003e*/ 	.short	(.L_29 - .L_28)
	.align		4
.L_28:
        /*0040*/ 	.word	index@(_ZN7cutlass13device_kernelINS_4gemm6kernel13GemmUniversalIN4cute5tupleIJiiiiEEENS1_10collective13CollectiveMmaINS1_35MainloopSm100TmaUmmaWarpSpecializedILi6ELi2ELi4ENS5_IJNS4_1CILi1EEESB_SB_EEEEENS5_IJNSA_ILi128EEESE_NSA_ILi64EEEEEENS_6half_tENS5_IJlSB_lEEESH_SI_NS4_8TiledMMAINS4_8MMA_AtomIJNS4_20SM100_MMA_F16BF16_SSISH_SH_fLi128ELi128ELNS4_4UMMA5MajorE0ELSN_0ELNSM_7ScaleInE0ELSO_0EEEEEENS4_6LayoutISC_NS5_IJNSA_ILi0EEESS_SS_EEEEENS5_IJNS4_10UnderscoreESV_SV_EEEEENS4_13SM90_TMA_LOADENS4_14ComposedLayoutINS4_7SwizzleILi3ELi4ELi3EEENS4_18smem_ptr_flag_bitsILi16EEENSR_INS5_IJNSA_ILi8EEESF_EEENS5_IJSF_SB_EEEEEEEvNS4_8identityESY_S18_vS19_EENS_8epilogue10collective18CollectiveEpilogueINS1B_23Sm100TmaWarpSpecializedILi4ELi2ELi32ELb1ELb0EEEJSG_NS5_IJNSR_ISE_SB_EENSR_INSA_ILi32EEESB_EEEEESH_SI_SH_SI_NS1B_6fusion15FusionCallbacksIS1F_NS1K_23LinCombPerRowBiasEltActINS1B_6thread4ReLuESH_fSH_SH_fLi8ELNS_15FloatRoundStyleE2EEESG_S1J_JEEENS4_5SM1004TMEM4LOAD26SM100_TMEM_LOAD_32dp32b32xESY_NSZ_INS10_ILi2ELi4ELi3EEES13_NSR_INS5_IJS14_S1H_EEENS5_IJS1H_SB_EEEEEEENS4_39AutoVectorizingCopyWithAssumedAlignmentILi128EEENS4_14SM90_TMA_STOREES20_S22_S22_EEEvvEEEEvNT_6ParamsE)
        /*0044*/ 	.word	0x00000000
.L_29:


//--------------------- .nv.compat                --------------------------
	.section	.nv.compat,"",@"SHT_CUDA_COMPAT_INFO"
	.align	4
        /*0000*/ 	.byte	0x02, 0x09, 0x01, 0x00, 0x02, 0x02, 0x02, 0x00, 0x02, 0x05, 0x05, 0x00, 0x03, 0x07, 0x01, 0x01
        /*0010*/ 	.byte	0x02, 0x03, 0x01, 0x00, 0x02, 0x06, 0x01, 0x00, 0x04, 0x0b, 0x08, 0x00, 0x09, 0x00, 0x00, 0x00
        /*0020*/ 	.byte	0x00, 0x00, 0x00, 0x00


//--------------------- .nv.info._ZN7cutlass13device_kernelINS_4gemm6kernel13GemmUniversalIN4cute5tupleIJiiiiEEENS1_10collective13CollectiveMmaINS1_35MainloopSm100TmaUmmaWarpSpecializedILi6ELi2ELi4ENS5_IJNS4_1CILi1EEESB_SB_EEEEENS5_IJNSA_ILi128EEESE_NSA_ILi64EEEEEENS_6half_tENS5_IJlSB_lEEESH_SI_NS4_8TiledMMAINS4_8MMA_AtomIJNS4_20SM100_MMA_F16BF16_SSISH_SH_fLi128ELi128ELNS4_4UMMA5MajorE0ELSN_0ELNSM_7ScaleInE0ELSO_0EEEEEENS4_6LayoutISC_NS5_IJNSA_ILi0EEESS_SS_EEEEENS5_IJNS4_10UnderscoreESV_SV_EEEEENS4_13SM90_TMA_LOADENS4_14ComposedLayoutINS4_7SwizzleILi3ELi4ELi3EEENS4_18smem_ptr_flag_bitsILi16EEENSR_INS5_IJNSA_ILi8EEESF_EEENS5_IJSF_SB_EEEEEEEvNS4_8identityESY_S18_vS19_EENS_8epilogue10collective18CollectiveEpilogueINS1B_23Sm100TmaWarpSpecializedILi4ELi2ELi32ELb1ELb0EEEJSG_NS5_IJNSR_ISE_SB_EENSR_INSA_ILi32EEESB_EEEEESH_SI_SH_SI_NS1B_6fusion15FusionCallbacksIS1F_NS1K_23LinCombPerRowBiasEltActINS1B_6thread4ReLuESH_fSH_SH_fLi8ELNS_15FloatRoundStyleE2EEESG_S1J_JEEENS4_5SM1004TMEM4LOAD26SM100_TMEM_LOAD_32dp32b32xESY_NSZ_INS10_ILi2ELi4ELi3EEES13_NSR_INS5_IJS14_S1H_EEENS5_IJS1H_SB_EEEEEEENS4_39AutoVectorizingCopyWithAssumedAlignmentILi128EEENS4_14SM90_TMA_STOREES20_S22_S22_EEEvvEEEEvNT_6ParamsE --------------------------
	.section	.nv.info._ZN7cutlass13device_kernelINS_4gemm6kernel13GemmUniversalIN4cute5tupleIJiiiiEEENS1_10collective13CollectiveMmaINS1_35MainloopSm100TmaUmmaWarpSpecializedILi6ELi2ELi4ENS5_IJNS4_1CILi1EEESB_SB_EEEEENS5_IJNSA_ILi128EEESE_NSA_ILi64EEEEEENS_6half_tENS5_IJlSB_lEEESH_SI_NS4_8TiledMMAINS4_8MMA_AtomIJNS4_20SM100_MMA_F16BF16_SSISH_SH_fLi128ELi128ELNS4_4UMMA5MajorE0ELSN_0ELNSM_7ScaleInE0ELSO_0EEEEEENS4_6LayoutISC_NS5_IJNSA_ILi0EEESS_SS_EEEEENS5_IJNS4_10UnderscoreESV_SV_EEEEENS4_13SM90_TMA_LOADENS4_14ComposedLayoutINS4_7SwizzleILi3ELi4ELi3EEENS4_18smem_ptr_flag_bitsILi16EEENSR_INS5_IJNSA_ILi8EEESF_EEENS5_IJSF_SB_EEEEEEEvNS4_8identityESY_S18_vS19_EENS_8epilogue10collective18CollectiveEpilogueINS1B_23Sm100TmaWarpSpecializedILi4ELi2ELi32ELb1ELb0EEEJSG_NS5_IJNSR_ISE_SB_EENSR_INSA_ILi32EEESB_EEEEESH_SI_SH_SI_NS1B_6fusion15FusionCallbacksIS1F_NS1K_23LinCombPerRowBiasEltActINS1B_6thread4ReLuESH_fSH_SH_fLi8ELNS_15FloatRoundStyleE2EEESG_S1J_JEEENS4_5SM1004TMEM4LOAD26SM100_TMEM_LOAD_32dp32b32xESY_NSZ_INS10_ILi2ELi4ELi3EEES13_NSR_INS5_IJS14_S1H_EEENS5_IJS1H_SB_EEEEEEENS4_39AutoVectorizingCopyWithAssumedAlignmentILi128EEENS4_14SM90_TMA_STOREES20_S22_S22_EEEvvEEEEvNT_6ParamsE,"",@"SHT_CUDA_INFO"
	.sectionflags	@""
	.align	4


	//----- nvinfo : EIATTR_CUDA_API_VERSION
	.align		4
        /*0000*/ 	.byte	0x04, 0x37
        /*0002*/ 	.short	(.L_31 - .L_30)
.L_30:
        /*0004*/ 	.word	0x00000082


	//----- nvinfo : EIATTR_KPARAM_INFO
	.align		4
.L_31:
        /*0008*/ 	.byte	0x04, 0x17
        /*000a*/ 	.short	(.L_33 - .L_32)
.L_32:
        /*000c*/ 	.word	0x00000000
        /*0010*/ 	.short	0x0000
        /*0012*/ 	.short	0x0000
        /*0014*/ 	.byte	0x00, 0xf0, 0x01, 0x20


	//----- nvinfo : EIATTR_AT_ENTRY_FRAGMENTS
	.align		4
.L_33:
        /*0018*/ 	.byte	0x04, 0x4f
        /*001a*/ 	.short	(.L_35 - .L_34)


	//   ....[0]....
.L_34:
        /*001c*/ 	.word	0x00000006


	//----- nvinfo : EIATTR_RESERVED_SMEM_USED
	.align		4
.L_35:
        /*0020*/ 	.byte	0x01, 0x41
	.zero		2


	//----- nvinfo : EIATTR_SPARSE_MMA_MASK
	.align		4
        /*0024*/ 	.byte	0x03, 0x50
        /*0026*/ 	.short	0x0000


	//----- nvinfo : EIATTR_TCGEN05_1CTA_USED
	.align		4
        /*0028*/ 	.byte	0x01, 0x51
	.zero		2


	//----- nvinfo : EIATTR_MAXREG_COUNT
	.align		4
        /*002c*/ 	.byte	0x03, 0x1b
        /*002e*/ 	.short	0x00ff


	//----- nvinfo : EIATTR_NUM_BARRIERS
	.align		4
        /*0030*/ 	.byte	0x02, 0x4c
        /*0032*/ 	.byte	0x07
	.zero		1


	//----- nvinfo : EIATTR_EXTERNS
	.align		4
        /*0034*/ 	.byte	0x04, 0x0f
        /*0036*/ 	.short	(.L_37 - .L_36)


	//   ....[0]....
	.align		4
.L_36:
        /*0038*/ 	.word	index@(__assertfail)


	//----- nvinfo : EIATTR_MERCURY_ISA_VERSION
	.align		4
.L_37:
        /*003c*/ 	.byte	0x03, 0x5f
        /*003e*/ 	.short	0x0101


	//----- nvinfo : EIATTR_INT_WARP_WIDE_INSTR_OFFSETS
	.align		4
        /*0040*/ 	.byte	0x04, 0x31
        /*0042*/ 	.short	(.L_39 - .L_38)


	//   ....[0]....
.L_38:
        /*0044*/ 	.word	0x00001dc0


	//   ....[1]....
        /*0048*/ 	.word	0x00003920


	//   ....[2]....
        /*004c*/ 	.word	0x00003950


	//   ....[3]....
        /*0050*/ 	.word	0x000039a0


	//   ....[4]....
        /*0054*/ 	.word	0x000042c0


	//   ....[5]....
        /*0058*/ 	.word	0x00004320


	//   ....[6]....
        /*005c*/ 	.word	0x00004410


	//   ....[7]....
        /*0060*/ 	.word	0x00004480


	//   ....[8]....
        /*0064*/ 	.word	0x00004590


	//   ....[9]....
        /*0068*/ 	.word	0x00004620


	//   ....[10]....
        /*006c*/ 	.word	0x000047f0


	//   ....[11]....
        /*0070*/ 	.word	0x00004950


	//----- nvinfo : EIATTR_COOP_GROUP_MASK_REGIDS
	.align		4
.L_39:
        /*0074*/ 	.byte	0x04, 0x29
        /*0076*/ 	.short	(.L_41 - .L_40)


	//   ....[0]....
.L_40:
        /*0078*/ 	.word	0xffffffff


	//   ....[1]....
        /*007c*/ 	.word	0xffffffff


	//   ....[2]....
        /*0080*/ 	.word	0xffffffff


	//   ....[3]....
        /*0084*/ 	.word	0xffffffff


	//   ....[4]....
        /*0088*/ 	.word	0xffffffff


	//   ....[5]....
        /*008c*/ 	.word	0xffffffff


	//   ....[6]....
        /*0090*/ 	.word	0xffffffff


	//   ....[7]....
        /*0094*/ 	.word	0xffffffff


	//   ....[8]....
        /*0098*/ 	.word	0xffffffff


	//   ....[9]....
        /*009c*/ 	.word	0xffffffff


	//   ....[10]....
        /*00a0*/ 	.word	0xffffffff


	//   ....[11]....
        /*00a4*/ 	.word	0xffffffff


	//   ....[12]....
        /*00a8*/ 	.word	0xffffffff


	//----- nvinfo : EIATTR_COOP_GROUP_INSTR_OFFSETS
	.align		4
.L_41:
        /*00ac*/ 	.byte	0x04, 0x28
        /*00ae*/ 	.short	(.L_43 - .L_42)


	//   ....[0]....
.L_42:
        /*00b0*/ 	.word	0x00000090


	//   ....[1]....
        /*00b4*/ 	.word	0x000004a0


	//   ....[2]....
        /*00b8*/ 	.word	0x00000650


	//   ....[3]....
        /*00bc*/ 	.word	0x000007f0


	//   ....[4]....
        /*00c0*/ 	.word	0x000008f0


	//   ....[5]....
        /*00c4*/ 	.word	0x00000a60


	//   ....[6]....
        /*00c8*/ 	.word	0x00000c00


	//   ....[7]....
        /*00cc*/ 	.word	0x00001ca0


	//   ....[8]....
        /*00d0*/ 	.word	0x00002ba0


	//   ....[9]....
        /*00d4*/ 	.word	0x00002db0


	//   ....[10]....
        /*00d8*/ 	.word	0x00002de0


	//   ....[11]....
        /*00dc*/ 	.word	0x00003810


	//   ....[12]....
        /*00e0*/ 	.word	0x00003a40


	//----- nvinfo : EIATTR_VRC_CTA_INIT_COUNT
	.align		4
.L_43:
        /*00e4*/ 	.byte	0x02, 0x4a
        /*00e6*/ 	.byte	0x80
	.zero		1


	//----- nvinfo : EIATTR_SYSCALL_OFFSETS
	.align		4
        /*00e8*/ 	.byte	0x04, 0x46
        /*00ea*/ 	.short	(.L_45 - .L_44)


	//   ....[0]....
.L_44:
        /*00ec*/ 	.word	0x00005420


	//   ....[1]....
        /*00f0*/ 	.word	0x00005510


	//   ....[2]....
        /*00f4*/ 	.word	0x00005e30


	//   ....[3]....
        /*00f8*/ 	.word	0x00006ab0


	//   ....[4]....
        /*00fc*/ 	.word	0x00007700


	//   ....[5]....
        /*0100*/ 	.word	0x00008350


	//----- nvinfo : EIATTR_MBARRIER_INSTR_OFFSETS
	.align		4
.L_45:
        /*0104*/ 	.byte	0x04, 0x39
        /*0106*/ 	.short	(.L_47 - .L_46)


	//   ....[0]....
.L_46:
        /*0108*/ 	.word	0x00000580
        /*010c*/ 	.word	0x000000ff
        /*0110*/ 	.word	0x00000000
        /*0114*/ 	.short	0x0100
        /*0116*/ 	.byte	0x05
	.zero		1


	//   ....[1]....
        /*0118*/ 	.word	0x00000590
        /*011c*/ 	.word	0x000000ff
        /*0120*/ 	.word	0x00000030
        /*0124*/ 	.short	0x0100
        /*0126*/ 	.byte	0x05
	.zero		1


	//   ....[2]....
        /*0128*/ 	.word	0x000005a0
        /*012c*/ 	.word	0x000000ff
        /*0130*/ 	.word	0x00000008
        /*0134*/ 	.short	0x0100
        /*0136*/ 	.byte	0x05
	.zero		1


	//   ....[3]....
        /*0138*/ 	.word	0x000005b0
        /*013c*/ 	.word	0x000000ff
        /*0140*/ 	.word	0x00000038
        /*0144*/ 	.short	0x0100
        /*0146*/ 	.byte	0x05
	.zero		1


	//   ....[4]....
        /*0148*/ 	.word	0x000005c0
        /*014c*/ 	.word	0x000000ff
        /*0150*/ 	.word	0x00000010
        /*0154*/ 	.short	0x0100
        /*0156*/ 	.byte	0x05
	.zero		1


	//   ....[5]....
        /*0158*/ 	.word	0x000005d0
        /*015c*/ 	.word	0x000000ff
        /*0160*/ 	.word	0x00000040
        /*0164*/ 	.short	0x0100
        /*0166*/ 	.byte	0x05
	.zero		1


	//   ....[6]....
        /*0168*/ 	.word	0x000005e0
        /*016c*/ 	.word	0x000000ff
        /*0170*/ 	.word	0x00000018
        /*0174*/ 	.short	0x0100
        /*0176*/ 	.byte	0x05
	.zero		1


	//   ....[7]....
        /*0178*/ 	.word	0x000005f0
        /*017c*/ 	.word	0x000000ff
        /*0180*/ 	.word	0x00000048
        /*0184*/ 	.short	0x0100
        /*0186*/ 	.byte	0x05
	.zero		1


	//   ....[8]....
        /*0188*/ 	.word	0x00000600
        /*018c*/ 	.word	0x000000ff
        /*0190*/ 	.word	0x00000020
        /*0194*/ 	.short	0x0100
        /*0196*/ 	.byte	0x05
	.zero		1


	//   ....[9]....
        /*0198*/ 	.word	0x00000610
        /*019c*/ 	.word	0x000000ff
        /*01a0*/ 	.word	0x00000050
        /*01a4*/ 	.short	0x0100
        /*01a6*/ 	.byte	0x05
	.zero		1


	//   ....[10]....
        /*01a8*/ 	.word	0x00000620
        /*01ac*/ 	.word	0x000000ff
        /*01b0*/ 	.word	0x00000028
        /*01b4*/ 	.short	0x0100
        /*01b6*/ 	.byte	0x05
	.zero		1


	//   ....[11]....
        /*01b8*/ 	.word	0x00000630
        /*01bc*/ 	.word	0x000000ff
        /*01c0*/ 	.word	0x00000058
        /*01c4*/ 	.short	0x0100
        /*01c6*/ 	.byte	0x05
	.zero		1


	//   ....[12]....
        /*01c8*/ 	.word	0x00000760
        /*01cc*/ 	.word	0x000000ff
        /*01d0*/ 	.word	0x00000060
        /*01d4*/ 	.short	0x0100
        /*01d6*/ 	.byte	0x07
	.zero		1


	//   ....[13]....
        /*01d8*/ 	.word	0x00000770
        /*01dc*/ 	.word	0x000000ff
        /*01e0*/ 	.word	0x00000080
        /*01e4*/ 	.short	0x0100
        /*01e6*/ 	.byte	0x07
	.zero		1


	//   ....[14]....
        /*01e8*/ 	.word	0x00000780
        /*01ec*/ 	.word	0x000000ff
        /*01f0*/ 	.word	0x00000068
        /*01f4*/ 	.short	0x0100
        /*01f6*/ 	.byte	0x07
	.zero		1


	//   ....[15]....
        /*01f8*/ 	.word	0x00000790
        /*01fc*/ 	.word	0x000000ff
        /*0200*/ 	.word	0x00000088
        /*0204*/ 	.short	0x0100
        /*0206*/ 	.byte	0x07
	.zero		1


	//   ....[16]....
        /*0208*/ 	.word	0x000007a0
        /*020c*/ 	.word	0x000000ff
        /*0210*/ 	.word	0x00000070
        /*0214*/ 	.short	0x0100
        /*0216*/ 	.byte	0x07
	.zero		1


	//   ....[17]....
        /*0218*/ 	.word	0x000007b0
        /*021c*/ 	.word	0x000000ff
        /*0220*/ 	.word	0x00000090
        /*0224*/ 	.short	0x0100
        /*0226*/ 	.byte	0x07
	.zero		1


	//   ....[18]....
        /*0228*/ 	.word	0x000007c0
        /*022c*/ 	.word	0x000000ff
        /*0230*/ 	.word	0x00000078
        /*0234*/ 	.short	0x0100
        /*0236*/ 	.byte	0x07
	.zero		1


	//   ....[19]....
        /*0238*/ 	.word	0x000007d0
        /*023c*/ 	.word	0x000000ff
        /*0240*/ 	.word	0x00000098
        /*0244*/ 	.short	0x0100
        /*0246*/ 	.byte	0x07
	.zero		1


	//   ....[20]....
        /*0248*/ 	.word	0x000008c0
        /*024c*/ 	.word	0x000000ff
        /*0250*/ 	.word	0x000000a0
        /*0254*/ 	.short	0x0100
        /*0256*/ 	.byte	0x05
	.zero		1


	//   ....[21]....
        /*0258*/ 	.word	0x000008d0
        /*025c*/ 	.word	0x000000ff
        /*0260*/ 	.word	0x000000a8
        /*0264*/ 	.short	0x0100
        /*0266*/ 	.byte	0x05
	.zero		1


	//   ....[22]....
        /*0268*/ 	.word	0x00000a10
        /*026c*/ 	.word	0x000000ff
        /*0270*/ 	.word	0x000000b0
        /*0274*/ 	.short	0x0100
        /*0276*/ 	.byte	0x05
	.zero		1


	//   ....[23]....
        /*0278*/ 	.word	0x00000a20
        /*027c*/ 	.word	0x000000ff
        /*0280*/ 	.word	0x000000c0
        /*0284*/ 	.short	0x0100
        /*0286*/ 	.byte	0x05
	.zero		1


	//   ....[24]....
        /*0288*/ 	.word	0x00000a30
        /*028c*/ 	.word	0x000000ff
        /*0290*/ 	.word	0x000000b8
        /*0294*/ 	.short	0x0100
        /*0296*/ 	.byte	0x05
	.zero		1


	//   ....[25]....
        /*0298*/ 	.word	0x00000a40
        /*029c*/ 	.word	0x000000ff
        /*02a0*/ 	.word	0x000000c8
        /*02a4*/ 	.short	0x0100
        /*02a6*/ 	.byte	0x05
	.zero		1


	//   ....[26]....
        /*02a8*/ 	.word	0x00000b70
        /*02ac*/ 	.word	0x000000ff
        /*02b0*/ 	.word	0x000000d0
        /*02b4*/ 	.short	0x0100
        /*02b6*/ 	.byte	0x07
	.zero		1


	//   ....[27]....
        /*02b8*/ 	.word	0x00000b80
        /*02bc*/ 	.word	0x000000ff
        /*02c0*/ 	.word	0x000000f0
        /*02c4*/ 	.short	0x0100
        /*02c6*/ 	.byte	0x07
	.zero		1


	//   ....[28]....
        /*02c8*/ 	.word	0x00000b90
        /*02cc*/ 	.word	0x000000ff
        /*02d0*/ 	.word	0x000000d8
        /*02d4*/ 	.short	0x0100
        /*02d6*/ 	.byte	0x07
	.zero		1


	//   ....[29]....
        /*02d8*/ 	.word	0x00000ba0
        /*02dc*/ 	.word	0x000000ff
        /*02e0*/ 	.word	0x000000f8
        /*02e4*/ 	.short	0x0100
        /*02e6*/ 	.byte	0x07
	.zero		1


	//   ....[30]....
        /*02e8*/ 	.word	0x00000bb0
        /*02ec*/ 	.word	0x000000ff
        /*02f0*/ 	.word	0x000000e0
        /*02f4*/ 	.short	0x0100
        /*02f6*/ 	.byte	0x07
	.zero		1


	//   ....[31]....
        /*02f8*/ 	.word	0x00000bc0
        /*02fc*/ 	.word	0x000000ff
        /*0300*/ 	.word	0x00000100
        /*0304*/ 	.short	0x0100
        /*0306*/ 	.byte	0x07
	.zero		1


	//   ....[32]....
        /*0308*/ 	.word	0x00000bd0
        /*030c*/ 	.word	0x000000ff
        /*0310*/ 	.word	0x000000e8
        /*0314*/ 	.short	0x0100
        /*0316*/ 	.byte	0x07
	.zero		1


	//   ....[33]....
        /*0318*/ 	.word	0x00000be0
        /*031c*/ 	.word	0x000000ff
        /*0320*/ 	.word	0x00000108
        /*0324*/ 	.short	0x0100
        /*0326*/ 	.byte	0x07
	.zero		1


	//   ....[34]....
        /*0328*/ 	.word	0x00000cd0
        /*032c*/ 	.word	0x000000ff
        /*0330*/ 	.word	0x00000110
        /*0334*/ 	.short	0x0100
        /*0336*/ 	.byte	0x05
	.zero		1


	//   ....[35]....
        /*0338*/ 	.word	0x00000ce0
        /*033c*/ 	.word	0x000000ff
        /*0340*/ 	.word	0x00000120
        /*0344*/ 	.short	0x0100
        /*0346*/ 	.byte	0x05
	.zero		1


	//   ....[36]....
        /*0348*/ 	.word	0x00000cf0
        /*034c*/ 	.word	0x000000ff
        /*0350*/ 	.word	0x00000118
        /*0354*/ 	.short	0x0100
        /*0356*/ 	.byte	0x05
	.zero		1


	//   ....[37]....
        /*0358*/ 	.word	0x00000d00
        /*035c*/ 	.word	0x000000ff
        /*0360*/ 	.word	0x00000128
        /*0364*/ 	.short	0x0100
        /*0366*/ 	.byte	0x05
	.zero		1


	//   ....[38]....
        /*0368*/ 	.word	0x000015b0
        /*036c*/ 	.word	0x00000002
        /*0370*/ 	.word	0x00000120
        /*0374*/ 	.short	0x010a
        /*0376*/ 	.byte	0xff
	.zero		1


	//   ....[39]....
        /*0378*/ 	.word	0x000015e0
        /*037c*/ 	.word	0x00000002
        /*0380*/ 	.word	0x00000110
        /*0384*/ 	.short	0x0101
        /*0386*/ 	.byte	0xff
	.zero		1


	//   ....[40]....
        /*0388*/ 	.word	0x000016b0
        /*038c*/ 	.word	0x000000ff
        /*0390*/ 	.word	0x00000030
        /*0394*/ 	.short	0x010a
        /*0396*/ 	.byte	0x08
	.zero		1


	//   ....[41]....
        /*0398*/ 	.word	0x00001750
        /*039c*/ 	.word	0x000000ff
        /*03a0*/ 	.word	0x00000030
        /*03a4*/ 	.short	0x010a
        /*03a6*/ 	.byte	0x29
	.zero		1


	//   ....[42]....
        /*03a8*/ 	.word	0x000018b0
        /*03ac*/ 	.word	0x000000ff
        /*03b0*/ 	.word	0x00000030
        /*03b4*/ 	.short	0x010a
        /*03b6*/ 	.byte	0x08
	.zero		1


	//   ....[43]....
        /*03b8*/ 	.word	0x000019c0
        /*03bc*/ 	.word	0x000000ff
        /*03c0*/ 	.word	0x000000a8
        /*03c4*/ 	.short	0x0101
        /*03c6*/ 	.byte	0x04
	.zero		1


	//   ....[44]....
        /*03c8*/ 	.word	0x000019d0
        /*03cc*/ 	.word	0x000000ff
        /*03d0*/ 	.word	0x00000030
        /*03d4*/ 	.short	0x010a
        /*03d6*/ 	.byte	0x08
	.zero		1


	//   ....[45]....
        /*03d8*/ 	.word	0x00001a50
        /*03dc*/ 	.word	0x000000ff
        /*03e0*/ 	.word	0x00000030
        /*03e4*/ 	.short	0x010a
        /*03e6*/ 	.byte	0x11
	.zero		1


	//   ....[46]....
        /*03e8*/ 	.word	0x00001bb0
        /*03ec*/ 	.word	0x000000ff
        /*03f0*/ 	.word	0x00000030
        /*03f4*/ 	.short	0x010a
        /*03f6*/ 	.byte	0x08
	.zero		1


	//   ....[47]....
        /*03f8*/ 	.word	0x00001cd0
        /*03fc*/ 	.word	0x00000002
        /*0400*/ 	.word	0x000000b0
        /*0404*/ 	.short	0x010a
        /*0406*/ 	.byte	0xff
	.zero		1


	//   ....[48]....
        /*0408*/ 	.word	0x00001d90
        /*040c*/ 	.word	0x00000002
        /*0410*/ 	.word	0x00000000
        /*0414*/ 	.short	0x0101
        /*0416*/ 	.byte	0xff
	.zero		1


	//   ....[49]....
        /*0418*/ 	.word	0x000022f0
        /*041c*/ 	.word	0x000000ff
        /*0420*/ 	.word	0x00000000
        /*0424*/ 	.short	0x010a
        /*0426*/ 	.byte	0x05
	.zero		1


	//   ....[50]....
        /*0428*/ 	.word	0x00002380
        /*042c*/ 	.word	0x000000ff
        /*0430*/ 	.word	0x00000000
        /*0434*/ 	.short	0x010a
        /*0436*/ 	.byte	0x05
	.zero		1


	//   ....[51]....
        /*0438*/ 	.word	0x00002410
        /*043c*/ 	.word	0x000000ff
        /*0440*/ 	.word	0x00000000
        /*0444*/ 	.short	0x010a
        /*0446*/ 	.byte	0x05
	.zero		1


	//   ....[52]....
        /*0448*/ 	.word	0x000024a0
        /*044c*/ 	.word	0x000000ff
        /*0450*/ 	.word	0x00000000
        /*0454*/ 	.short	0x010a
        /*0456*/ 	.byte	0x05
	.zero		1


	//   ....[53]....
        /*0458*/ 	.word	0x00002530
        /*045c*/ 	.word	0x000000ff
        /*0460*/ 	.word	0x00000000
        /*0464*/ 	.short	0x010a
        /*0466*/ 	.byte	0x05
	.zero		1


	//   ....[54]....
        /*0468*/ 	.word	0x000025d0
        /*046c*/ 	.word	0x00000000
        /*0470*/ 	.word	0x00000000
        /*0474*/ 	.short	0x010a
        /*0476*/ 	.byte	0xff
	.zero		1


	//   ....[55]....
        /*0478*/ 	.word	0x000026f0
        /*047c*/ 	.word	0x00000000
        /*0480*/ 	.word	0x00000110
        /*0484*/ 	.short	0x010a
        /*0486*/ 	.byte	0xff
	.zero		1


	//   ....[56]....
        /*0488*/ 	.word	0x00002760
        /*048c*/ 	.word	0x00000000
        /*0490*/ 	.word	0x00000000
        /*0494*/ 	.short	0x0101
        /*0496*/ 	.byte	0xff
	.zero		1


	//   ....[57]....
        /*0498*/ 	.word	0x00002780
        /*049c*/ 	.word	0x000000ff
        /*04a0*/ 	.word	0x000000c0
        /*04a4*/ 	.short	0x010a
        /*04a6*/ 	.byte	0x05
	.zero		1


	//   ....[58]....
        /*04a8*/ 	.word	0x000028a0
        /*04ac*/ 	.word	0x00000000
        /*04b0*/ 	.word	0x000000b0
        /*04b4*/ 	.short	0x010a
        /*04b6*/ 	.byte	0xff
	.zero		1


	//   ....[59]....
        /*04b8*/ 	.word	0x000029a0
        /*04bc*/ 	.word	0x00000000
        /*04c0*/ 	.word	0x00000000
        /*04c4*/ 	.short	0x0101
        /*04c6*/ 	.byte	0xff
	.zero		1


	//   ....[60]....
        /*04c8*/ 	.word	0x00002a30
        /*04cc*/ 	.word	0x000000ff
        /*04d0*/ 	.word	0x000000c0
        /*04d4*/ 	.short	0x0106
        /*04d6*/ 	.byte	0x05
	.zero		1


	//   ....[61]....
        /*04d8*/ 	.word	0x00002a50
        /*04dc*/ 	.word	0x000000ff
        /*04e0*/ 	.word	0x000000c0
        /*04e4*/ 	.short	0x010a
        /*04e6*/ 	.byte	0x05
	.zero		1


	//   ....[62]....
        /*04e8*/ 	.word	0x00002ae0
        /*04ec*/ 	.word	0x000000ff
        /*04f0*/ 	.word	0x000000c0
        /*04f4*/ 	.short	0x0106
        /*04f6*/ 	.byte	0x04
	.zero		1


	//   ....[63]....
        /*04f8*/ 	.word	0x00002b20
        /*04fc*/ 	.word	0x00000000
        /*0500*/ 	.word	0x000000c0
        /*0504*/ 	.short	0x010a
        /*0506*/ 	.byte	0xff
	.zero		1


	//   ....[64]....
        /*0508*/ 	.word	0x00003060
        /*050c*/ 	.word	0x00000000
        /*0510*/ 	.word	0x000000b0
        /*0514*/ 	.short	0x010a
        /*0516*/ 	.byte	0xff
	.zero		1


	//   ....[65]....
        /*0518*/ 	.word	0x00003170
        /*051c*/ 	.word	0x00000003
        /*0520*/ 	.word	0x00000000
        /*0524*/ 	.short	0x0101
        /*0526*/ 	.byte	0xff
	.zero		1


	//   ....[66]....
        /*0528*/ 	.word	0x00003180
        /*052c*/ 	.word	0x000000ff
        /*0530*/ 	.word	0x00000000
        /*0534*/ 	.short	0x010a
        /*0536*/ 	.byte	0x06
	.zero		1


	//   ....[67]....
        /*0538*/ 	.word	0x000031a0
        /*053c*/ 	.word	0x000000ff
        /*0540*/ 	.word	0x000000f0
        /*0544*/ 	.short	0x010a
        /*0546*/ 	.byte	0x07
	.zero		1


	//   ....[68]....
        /*0548*/ 	.word	0x00003270
        /*054c*/ 	.word	0x000000ff
        /*0550*/ 	.word	0x00000000
        /*0554*/ 	.short	0x010a
        /*0556*/ 	.byte	0x06
	.zero		1


	//   ....[69]....
        /*0558*/ 	.word	0x000033a0
        /*055c*/ 	.word	0x000000ff
        /*0560*/ 	.word	0x00000000
        /*0564*/ 	.short	0x010a
        /*0566*/ 	.byte	0x1a
	.zero		1


	//   ....[70]....
        /*0568*/ 	.word	0x00003640
        /*056c*/ 	.word	0x000000ff
        /*0570*/ 	.word	0x00000000
        /*0574*/ 	.short	0x010a
        /*0576*/ 	.byte	0x06
	.zero		1


	//   ....[71]....
        /*0578*/ 	.word	0x000036d0
        /*057c*/ 	.word	0x000000ff
        /*0580*/ 	.word	0x00000000
        /*0584*/ 	.short	0x010a
        /*0586*/ 	.byte	0x06
	.zero		1


	//   ....[72]....
        /*0588*/ 	.word	0x00003760
        /*058c*/ 	.word	0x000000ff
        /*0590*/ 	.word	0x00000000
        /*0594*/ 	.short	0x010a
        /*0596*/ 	.byte	0x06
	.zero		1


	//   ....[73]....
        /*0598*/ 	.word	0x000037f0
        /*059c*/ 	.word	0x000000ff
        /*05a0*/ 	.word	0x00000000
        /*05a4*/ 	.short	0x010a
        /*05a6*/ 	.byte	0x07
	.zero		1


	//   ....[74]....
        /*05a8*/ 	.word	0x00003c70
        /*05ac*/ 	.word	0x00000000
        /*05b0*/ 	.word	0x000000b0
        /*05b4*/ 	.short	0x010a
        /*05b6*/ 	.byte	0xff
	.zero		1


	//   ....[75]....
        /*05b8*/ 	.word	0x00003d30
        /*05bc*/ 	.word	0x00000000
        /*05c0*/ 	.word	0x00000000
        /*05c4*/ 	.short	0x0101
        /*05c6*/ 	.byte	0xff
	.zero		1


	//   ....[76]....
        /*05c8*/ 	.word	0x00004050
        /*05cc*/ 	.word	0x000000ff
        /*05d0*/ 	.word	0x000000a8
        /*05d4*/ 	.short	0x010a
        /*05d6*/ 	.byte	0x06
	.zero		1


	//   ....[77]....
        /*05d8*/ 	.word	0x00004240
        /*05dc*/ 	.word	0x000000ff
        /*05e0*/ 	.word	0x00000080
        /*05e4*/ 	.short	0x010a
        /*05e6*/ 	.byte	0x06
	.zero		1


	//   ....[78]....
        /*05e8*/ 	.word	0x000043c0
        /*05ec*/ 	.word	0x000000ff
        /*05f0*/ 	.word	0x00000060
        /*05f4*/ 	.short	0x010b
        /*05f6*/ 	.byte	0x06
	.zero		1


	//   ....[79]....
        /*05f8*/ 	.word	0x000043d0
        /*05fc*/ 	.word	0x000000ff
        /*0600*/ 	.word	0x00000000
        /*0604*/ 	.short	0x0101
        /*0606*/ 	.byte	0x08
	.zero		1


	//   ....[80]....
        /*0608*/ 	.word	0x000043e0
        /*060c*/ 	.word	0x000000ff
        /*0610*/ 	.word	0x00000088
        /*0614*/ 	.short	0x010a
        /*0616*/ 	.byte	0x06
	.zero		1


	//   ....[81]....
        /*0618*/ 	.word	0x00004530
        /*061c*/ 	.word	0x000000ff
        /*0620*/ 	.word	0x00000068
        /*0624*/ 	.short	0x010b
        /*0626*/ 	.byte	0x06
	.zero		1


	//   ....[82]....
        /*0628*/ 	.word	0x00004540
        /*062c*/ 	.word	0x000000ff
        /*0630*/ 	.word	0x00000000
        /*0634*/ 	.short	0x0101
        /*0636*/ 	.byte	0x08
	.zero		1


	//   ....[83]....
        /*0638*/ 	.word	0x00004550
        /*063c*/ 	.word	0x000000ff
        /*0640*/ 	.word	0x00000090
        /*0644*/ 	.short	0x010a
        /*0646*/ 	.byte	0x06
	.zero		1


	//   ....[84]....
        /*0648*/ 	.word	0x000046d0
        /*064c*/ 	.word	0x000000ff
        /*0650*/ 	.word	0x00000070
        /*0654*/ 	.short	0x010b
        /*0656*/ 	.byte	0x06
	.zero		1


	//   ....[85]....
        /*0658*/ 	.word	0x00004710
        /*065c*/ 	.word	0x000000ff
        /*0660*/ 	.word	0x00000000
        /*0664*/ 	.short	0x0101
        /*0666*/ 	.byte	0x08
	.zero		1


	//   ....[86]....
        /*0668*/ 	.word	0x00004750
        /*066c*/ 	.word	0x000000ff
        /*0670*/ 	.word	0x00000098
        /*0674*/ 	.short	0x010a
        /*0676*/ 	.byte	0x06
	.zero		1


	//   ....[87]....
        /*0678*/ 	.word	0x00004990
        /*067c*/ 	.word	0x000000ff
        /*0680*/ 	.word	0x00000078
        /*0684*/ 	.short	0x010b
        /*0686*/ 	.byte	0x06
	.zero		1


	//   ....[88]....
        /*0688*/ 	.word	0x000049b0
        /*068c*/ 	.word	0x000000ff
        /*0690*/ 	.word	0x00000000
        /*0694*/ 	.short	0x0101
        /*0696*/ 	.byte	0x07
	.zero		1


	//   ....[89]....
        /*0698*/ 	.word	0x000049e0
        /*069c*/ 	.word	0x000000ff
        /*06a0*/ 	.word	0x00000080
        /*06a4*/ 	.short	0x010a
        /*06a6*/ 	.byte	0x06
	.zero		1


	//   ....[90]....
        /*06a8*/ 	.word	0x00004a00
        /*06ac*/ 	.word	0x000000ff
        /*06b0*/ 	.word	0x00000088
        /*06b4*/ 	.short	0x010a
        /*06b6*/ 	.byte	0x06
	.zero		1


	//   ....[91]....
        /*06b8*/ 	.word	0x00004a20
        /*06bc*/ 	.word	0x000000ff
        /*06c0*/ 	.word	0x00000090
        /*06c4*/ 	.short	0x010a
        /*06c6*/ 	.byte	0x06
	.zero		1


	//   ....[92]....
        /*06c8*/ 	.word	0x00004a60
        /*06cc*/ 	.word	0x00000000
        /*06d0*/ 	.word	0x00000098
        /*06d4*/ 	.short	0x010a
        /*06d6*/ 	.byte	0xff
	.zero		1


	//   ....[93]....
        /*06d8*/ 	.word	0x00004de0
        /*06dc*/ 	.word	0x00000000
        /*06e0*/ 	.word	0x000000b0
        /*06e4*/ 	.short	0x010a
        /*06e6*/ 	.byte	0xff
	.zero		1


	//   ....[94]....
        /*06e8*/ 	.word	0x00004ef0
        /*06ec*/ 	.word	0x00000000
        /*06f0*/ 	.word	0x00000000
        /*06f4*/ 	.short	0x0101
        /*06f6*/ 	.byte	0xff
	.zero		1


	//   ....[95]....
        /*06f8*/ 	.word	0x000059c0
        /*06fc*/ 	.word	0x000000ff
        /*0700*/ 	.word	0x00000060
        /*0704*/ 	.short	0x010a
        /*0706*/ 	.byte	0x29
	.zero		1


	//   ....[96]....
        /*0708*/ 	.word	0x00005b20
        /*070c*/ 	.word	0x0000003c
        /*0710*/ 	.word	0x000000d0
        /*0714*/ 	.short	0x010a
        /*0716*/ 	.byte	0xff
	.zero		1


	//   ....[97]....
        /*0718*/ 	.word	0x00005c20
        /*071c*/ 	.word	0x000000ff
        /*0720*/ 	.word	0x00000060
        /*0724*/ 	.short	0x010a
        /*0726*/ 	.byte	0x29
	.zero		1


	//   ....[98]....
        /*0728*/ 	.word	0x00005d10
        /*072c*/ 	.word	0x0000003c
        /*0730*/ 	.word	0x000000d0
        /*0734*/ 	.short	0x010a
        /*0736*/ 	.byte	0xff
	.zero		1


	//   ....[99]....
        /*0738*/ 	.word	0x000067e0
        /*073c*/ 	.word	0x00000000
        /*0740*/ 	.word	0x00000000
        /*0744*/ 	.short	0x0101
        /*0746*/ 	.byte	0xff
	.zero		1


	//   ....[100]....
        /*0748*/ 	.word	0x000067f0
        /*074c*/ 	.word	0x00000003
        /*0750*/ 	.word	0x00000060
        /*0754*/ 	.short	0x010a
        /*0756*/ 	.byte	0xff
	.zero		1


	//   ....[101]....
        /*0758*/ 	.word	0x000068d0
        /*075c*/ 	.word	0x00000003
        /*0760*/ 	.word	0x00000060
        /*0764*/ 	.short	0x010a
        /*0766*/ 	.byte	0xff
	.zero		1


	//   ....[102]....
        /*0768*/ 	.word	0x00007430
        /*076c*/ 	.word	0x00000030
        /*0770*/ 	.word	0x00000000
        /*0774*/ 	.short	0x0101
        /*0776*/ 	.byte	0xff
	.zero		1


	//   ....[103]....
        /*0778*/ 	.word	0x00007450
        /*077c*/ 	.word	0x00000000
        /*0780*/ 	.word	0x00000060
        /*0784*/ 	.short	0x010a
        /*0786*/ 	.byte	0xff
	.zero		1


	//   ....[104]....
        /*0788*/ 	.word	0x00007520
        /*078c*/ 	.word	0x00000000
        /*0790*/ 	.word	0x00000060
        /*0794*/ 	.short	0x010a
        /*0796*/ 	.byte	0xff
	.zero		1


	//   ....[105]....
        /*0798*/ 	.word	0x00008080
        /*079c*/ 	.word	0x00000030
        /*07a0*/ 	.word	0x00000000
        /*07a4*/ 	.short	0x0101
        /*07a6*/ 	.byte	0xff
	.zero		1


	//   ....[106]....
        /*07a8*/ 	.word	0x000080a0
        /*07ac*/ 	.word	0x00000000
        /*07b0*/ 	.word	0x00000060
        /*07b4*/ 	.short	0x010a
        /*07b6*/ 	.byte	0xff
	.zero		1


	//   ....[107]....
        /*07b8*/ 	.word	0x00008170
        /*07bc*/ 	.word	0x00000000
        /*07c0*/ 	.word	0x00000060
        /*07c4*/ 	.short	0x010a
        /*07c6*/ 	.byte	0xff
	.zero		1


	//   ....[108]....
        /*07c8*/ 	.word	0x000084b0
        /*07cc*/ 	.word	0x000000ff
        /*07d0*/ 	.word	0x00000000
        /*07d4*/ 	.short	0x0101
        /*07d6*/ 	.byte	0x05
	.zero		1


	//   ....[109]....
        /*07d8*/ 	.word	0x00008d30
        /*07dc*/ 	.word	0x00000000
        /*07e0*/ 	.word	0x00000000
        /*07e4*/ 	.short	0x0101
        /*07e6*/ 	.byte	0xff
	.zero		1


	//   ....[110]....
        /*07e8*/ 	.word	0x00008fc0
        /*07ec*/ 	.word	0x000000ff
        /*07f0*/ 	.word	0x00000000
        /*07f4*/ 	.short	0x0101
        /*07f6*/ 	.byte	0x04
	.zero		1


	//   ....[111]....
        /*07f8*/ 	.word	0x00008fe0
        /*07fc*/ 	.word	0x00000002
        /*0800*/ 	.word	0x00000120
        /*0804*/ 	.short	0x010a
        /*0806*/ 	.byte	0xff
	.zero		1


	//   ....[112]....
        /*0808*/ 	.word	0x00009040
        /*080c*/ 	.word	0x00000002
        /*0810*/ 	.word	0x00000030
        /*0814*/ 	.short	0x010a
        /*0816*/ 	.byte	0xff
	.zero		1


	//   ....[113]....
        /*0818*/ 	.word	0x000090a0
        /*081c*/ 	.word	0x00000002
        /*0820*/ 	.word	0x00000030
        /*0824*/ 	.short	0x010a
        /*0826*/ 	.byte	0xff
	.zero		1


	//   ....[114]....
        /*0828*/ 	.word	0x000090f0
        /*082c*/ 	.word	0x00000002
        /*0830*/ 	.word	0x000000b0
        /*0834*/ 	.short	0x010a
        /*0836*/ 	.byte	0xff
	.zero		1


	//   ....[115]....
        /*0838*/ 	.word	0x00009150
        /*083c*/ 	.word	0x00000000
        /*0840*/ 	.word	0x00000000
        /*0844*/ 	.short	0x010a
        /*0846*/ 	.byte	0xff
	.zero		1


	//   ....[116]....
        /*0848*/ 	.word	0x000091b0
        /*084c*/ 	.word	0x00000000
        /*0850*/ 	.word	0x00000000
        /*0854*/ 	.short	0x010a
        /*0856*/ 	.byte	0xff
	.zero		1


	//   ....[117]....
        /*0858*/ 	.word	0x00009210
        /*085c*/ 	.word	0x00000000
        /*0860*/ 	.word	0x00000000
        /*0864*/ 	.short	0x010a
        /*0866*/ 	.byte	0xff
	.zero		1


	//   ....[118]....
        /*0868*/ 	.word	0x00009270
        /*086c*/ 	.word	0x00000000
        /*0870*/ 	.word	0x00000000
        /*0874*/ 	.short	0x010a
        /*0876*/ 	.byte	0xff
	.zero		1


	//   ....[119]....
        /*0878*/ 	.word	0x000092d0
        /*087c*/ 	.word	0x00000000
        /*0880*/ 	.word	0x00000000
        /*0884*/ 	.short	0x010a
        /*0886*/ 	.byte	0xff
	.zero		1


	//   ....[120]....
        /*0888*/ 	.word	0x00009320
        /*088c*/ 	.word	0x00000000
        /*0890*/ 	.word	0x00000110
        /*0894*/ 	.short	0x010a
        /*0896*/ 	.byte	0xff
	.zero		1


	//   ....[121]....
        /*0898*/ 	.word	0x00009380
        /*089c*/ 	.word	0x00000000
        /*08a0*/ 	.word	0x000000c0
        /*08a4*/ 	.short	0x010a
        /*08a6*/ 	.byte	0xff
	.zero		1


	//   ....[122]....
        /*08a8*/ 	.word	0x000093d0
        /*08ac*/ 	.word	0x00000000
        /*08b0*/ 	.word	0x000000b0
        /*08b4*/ 	.short	0x010a
        /*08b6*/ 	.byte	0xff
	.zero		1


	//   ....[123]....
        /*08b8*/ 	.word	0x00009430
        /*08bc*/ 	.word	0x00000000
        /*08c0*/ 	.word	0x000000c0
        /*08c4*/ 	.short	0x010a
        /*08c6*/ 	.byte	0xff
	.zero		1


	//   ....[124]....
        /*08c8*/ 	.word	0x00009480
        /*08cc*/ 	.word	0x00000000
        /*08d0*/ 	.word	0x000000b0
        /*08d4*/ 	.short	0x010a
        /*08d6*/ 	.byte	0xff
	.zero		1


	//   ....[125]....
        /*08d8*/ 	.word	0x000094e0
        /*08dc*/ 	.word	0x00000002
        /*08e0*/ 	.word	0x000000f0
        /*08e4*/ 	.short	0x010a
        /*08e6*/ 	.byte	0xff
	.zero		1


	//   ....[126]....
        /*08e8*/ 	.word	0x00009540
        /*08ec*/ 	.word	0x00000000
        /*08f0*/ 	.word	0x00000000
        /*08f4*/ 	.short	0x010a
        /*08f6*/ 	.byte	0xff
	.zero		1


	//   ....[127]....
        /*08f8*/ 	.word	0x000095a0
        /*08fc*/ 	.word	0x00000000
        /*0900*/ 	.word	0x00000000
        /*0904*/ 	.short	0x010a
        /*0906*/ 	.byte	0xff
	.zero		1


	//   ....[128]....
        /*0908*/ 	.word	0x00009600
        /*090c*/ 	.word	0x00000000
        /*0910*/ 	.word	0x00000000
        /*0914*/ 	.short	0x010a
        /*0916*/ 	.byte	0xff
	.zero		1


	//   ....[129]....
        /*0918*/ 	.word	0x00009660
        /*091c*/ 	.word	0x00000000
        /*0920*/ 	.word	0x00000000
        /*0924*/ 	.short	0x010a
        /*0926*/ 	.byte	0xff
	.zero		1


	//   ....[130]....
        /*0928*/ 	.word	0x000096c0
        /*092c*/ 	.word	0x00000000
        /*0930*/ 	.word	0x00000000
        /*0934*/ 	.short	0x010a
        /*0936*/ 	.byte	0xff
	.zero		1


	//   ....[131]....
        /*0938*/ 	.word	0x00009710
        /*093c*/ 	.word	0x00000000
        /*0940*/ 	.word	0x000000b0
        /*0944*/ 	.short	0x010a
        /*0946*/ 	.byte	0xff
	.zero		1


	//   ....[132]....
        /*0948*/ 	.word	0x00009770
        /*094c*/ 	.word	0x00000000
        /*0950*/ 	.word	0x000000a8
        /*0954*/ 	.short	0x010a
        /*0956*/ 	.byte	0xff
	.zero		1


	//   ....[133]....
        /*0958*/ 	.word	0x000097d0
        /*095c*/ 	.word	0x00000000
        /*0960*/ 	.word	0x00000080
        /*0964*/ 	.short	0x010a
        /*0966*/ 	.byte	0xff
	.zero		1


	//   ....[134]....
        /*0968*/ 	.word	0x00009830
        /*096c*/ 	.word	0x00000000
        /*0970*/ 	.word	0x00000088
        /*0974*/ 	.short	0x010a
        /*0976*/ 	.byte	0xff
	.zero		1


	//   ....[135]....
        /*0978*/ 	.word	0x00009890
        /*097c*/ 	.word	0x00000000
        /*0980*/ 	.word	0x00000090
        /*0984*/ 	.short	0x010a
        /*0986*/ 	.byte	0xff
	.zero		1


	//   ....[136]....
        /*0988*/ 	.word	0x000098f0
        /*098c*/ 	.word	0x00000000
        /*0990*/ 	.word	0x00000098
        /*0994*/ 	.short	0x010a
        /*0996*/ 	.byte	0xff
	.zero		1


	//   ....[137]....
        /*0998*/ 	.word	0x00009950
        /*099c*/ 	.word	0x00000000
        /*09a0*/ 	.word	0x00000080
        /*09a4*/ 	.short	0x010a
        /*09a6*/ 	.byte	0xff
	.zero		1


	//   ....[138]....
        /*09a8*/ 	.word	0x000099b0
        /*09ac*/ 	.word	0x00000000
        /*09b0*/ 	.word	0x00000088
        /*09b4*/ 	.short	0x010a
        /*09b6*/ 	.byte	0xff
	.zero		1


	//   ....[139]....
        /*09b8*/ 	.word	0x00009a10
        /*09bc*/ 	.word	0x00000000
        /*09c0*/ 	.word	0x00000090
        /*09c4*/ 	.short	0x010a
        /*09c6*/ 	.byte	0xff
	.zero		1


	//   ....[140]....
        /*09c8*/ 	.word	0x00009a60
        /*09cc*/ 	.word	0x00000000
        /*09d0*/ 	.word	0x000000b0
        /*09d4*/ 	.short	0x010a
        /*09d6*/ 	.byte	0xff
	.zero		1


	//   ....[141]....
        /*09d8*/ 	.word	0x00009ac0
        /*09dc*/ 	.word	0x00000003
        /*09e0*/ 	.word	0x00000060
        /*09e4*/ 	.short	0x010a
        /*09e6*/ 	.byte	0xff
	.zero		1


	//   ....[142]....
        /*09e8*/ 	.word	0x00009b10
        /*09ec*/ 	.word	0x0000003c
        /*09f0*/ 	.word	0x000000d0
        /*09f4*/ 	.short	0x010a
        /*09f6*/ 	.byte	0xff
	.zero		1


	//   ....[143]....
        /*09f8*/ 	.word	0x00009b60
        /*09fc*/ 	.word	0x00000003
        /*0a00*/ 	.word	0x00000060
        /*0a04*/ 	.short	0x010a
        /*0a06*/ 	.byte	0xff
	.zero		1


	//   ....[144]....
        /*0a08*/ 	.word	0x00009bb0
        /*0a0c*/ 	.word	0x00000000
        /*0a10*/ 	.word	0x00000060
        /*0a14*/ 	.short	0x010a
        /*0a16*/ 	.byte	0xff
	.zero		1


	//   ....[145]....
        /*0a18*/ 	.word	0x00009c00
        /*0a1c*/ 	.word	0x00000000
        /*0a20*/ 	.word	0x00000060
        /*0a24*/ 	.short	0x010a
        /*0a26*/ 	.byte	0xff
	.zero		1


	//----- nvinfo : EIATTR_NUM_MBARRIERS
	.align		4
.L_47:
        /*0a28*/ 	.byte	0x03, 0x38
        /*0a2a*/ 	.short	0x0026


	//----- nvinfo : EIATTR_EXIT_INSTR_OFFSETS
	.align		4
        /*0a2c*/ 	.byte	0x04, 0x1c
        /*0a2e*/ 	.short	(.L_49 - .L_48)


	//   ....[0]....
.L_48:
        /*0a30*/ 	.word	0x00002600


	//   ....[1]....
        /*0a34*/ 	.word	0x00002af0


	//   ....[2]....
        /*0a38*/ 	.word	0x00002b50


	//   ....[3]....
        /*0a3c*/ 	.word	0x00003a50


	//   ....[4]....
        /*0a40*/ 	.word	0x00004a90


	//   ....[5]....
        /*0a44*/ 	.word	0x00004ad0


	//   ....[6]....
        /*0a48*/ 	.word	0x00008ec0


	//   ....[7]....
        /*0a4c*/ 	.word	0x00008f30


	//   ....[8]....
        /*0a50*/ 	.word	0x00008f60


	//   ....[9]....
        /*0a54*/ 	.word	0x00008fd0


	//----- nvinfo : EIATTR_MAX_THREADS
	.align		4
.L_49:
        /*0a58*/ 	.byte	0x04, 0x05
        /*0a5a*/ 	.short	(.L_51 - .L_50)
.L_50:
        /*0a5c*/ 	.word	0x00000100
        /*0a60*/ 	.word	0x00000001
        /*0a64*/ 	.word	0x00000001


	//----- nvinfo : EIATTR_CRS_STACK_SIZE
	.align		4
.L_51:
        /*0a68*/ 	.byte	0x04, 0x1e
        /*0a6a*/ 	.short	(.L_53 - .L_52)
.L_52:
        /*0a6c*/ 	.word	0x00000000


	//----- nvinfo : EIATTR_CBANK_PARAM_SIZE
	.align		4
.L_53:
        /*0a70*/ 	.byte	0x03, 0x19
        /*0a72*/ 	.short	0x0800


	//----- nvinfo : EIATTR_PARAM_CBANK
	.align		4
        /*0a74*/ 	.byte	0x04, 0x0a
        /*0a76*/ 	.short	(.L_55 - .L_54)
	.align		4
.L_54:
        /*0a78*/ 	.word	index@(.nv.constant0._ZN7cutlass13device_kernelINS_4gemm6kernel13GemmUniversalIN4cute5tupleIJiiiiEEENS1_10collective13CollectiveMmaINS1_35MainloopSm100TmaUmmaWarpSpecializedILi6ELi2ELi4ENS5_IJNS4_1CILi1EEESB_SB_EEEEENS5_IJNSA_ILi128EEESE_NSA_ILi64EEEEEENS_6half_tENS5_IJlSB_lEEESH_SI_NS4_8TiledMMAINS4_8MMA_AtomIJNS4_20SM100_MMA_F16BF16_SSISH_SH_fLi128ELi128ELNS4_4UMMA5MajorE0ELSN_0ELNSM_7ScaleInE0ELSO_0EEEEEENS4_6LayoutISC_NS5_IJNSA_ILi0EEESS_SS_EEEEENS5_IJNS4_10UnderscoreESV_SV_EEEEENS4_13SM90_TMA_LOADENS4_14ComposedLayoutINS4_7SwizzleILi3ELi4ELi3EEENS4_18smem_ptr_flag_bitsILi16EEENSR_INS5_IJNSA_ILi8EEESF_EEENS5_IJSF_SB_EEEEEEEvNS4_8identityESY_S18_vS19_EENS_8epilogue10collective18CollectiveEpilogueINS1B_23Sm100TmaWarpSpecializedILi4ELi2ELi32ELb1ELb0EEEJSG_NS5_IJNSR_ISE_SB_EENSR_INSA_ILi32EEESB_EEEEESH_SI_SH_SI_NS1B_6fusion15FusionCallbacksIS1F_NS1K_23LinCombPerRowBiasEltActINS1B_6thread4ReLuESH_fSH_SH_fLi8ELNS_15FloatRoundStyleE2EEESG_S1J_JEEENS4_5SM1004TMEM4LOAD26SM100_TMEM_LOAD_32dp32b32xESY_NSZ_INS10_ILi2ELi4ELi3EEES13_NSR_INS5_IJS14_S1H_EEENS5_IJS1H_SB_EEEEEEENS4_39AutoVectorizingCopyWithAssumedAlignmentILi128EEENS4_14SM90_TMA_STOREES20_S22_S22_EEEvvEEEEvNT_6ParamsE)
        /*0a7c*/ 	.short	0x0380
        /*0a7e*/ 	.short	0x0800


	//----- nvinfo : EIATTR_SW_WAR
	.align		4
.L_55:
        /*0a80*/ 	.byte	0x04, 0x36
        /*0a82*/ 	.short	(.L_57 - .L_56)
.L_56:
        /*0a84*/ 	.word	0x00000008
.L_57:


//--------------------- .nv.callgraph             --------------------------
	.section	.nv.callgraph,"",@"SHT_CUDA_CALLGRAPH"
	.align	4
	.sectionentsize	8
	.align		4
        /*0000*/ 	.word	0x00000000
	.align		4
        /*0004*/ 	.word	0xffffffff
	.align		4
        /*0008*/ 	.word	index@(_ZN7cutlass13device_kernelINS_4gemm6kernel13GemmUniversalIN4cute5tupleIJiiiiEEENS1_10collective13CollectiveMmaINS1_35MainloopSm100TmaUmmaWarpSpecializedILi6ELi2ELi4ENS5_IJNS4_1CILi1EEESB_SB_EEEEENS5_IJNSA_ILi128EEESE_NSA_ILi64EEEEEENS_6half_tENS5_IJlSB_lEEESH_SI_NS4_8TiledMMAINS4_8MMA_AtomIJNS4_20SM100_MMA_F16BF16_SSISH_SH_fLi128ELi128ELNS4_4UMMA5MajorE0ELSN_0ELNSM_7ScaleInE0ELSO_0EEEEEENS4_6LayoutISC_NS5_IJNSA_ILi0EEESS_SS_EEEEENS5_IJNS4_10UnderscoreESV_SV_EEEEENS4_13SM90_TMA_LOADENS4_14ComposedLayoutINS4_7SwizzleILi3ELi4ELi3EEENS4_18smem_ptr_flag_bitsILi16EEENSR_INS5_IJNSA_ILi8EEESF_EEENS5_IJSF_SB_EEEEEEEvNS4_8identityESY_S18_vS19_EENS_8epilogue10collective18CollectiveEpilogueINS1B_23Sm100TmaWarpSpecializedILi4ELi2ELi32ELb1ELb0EEEJSG_NS5_IJNSR_ISE_SB_EENSR_INSA_ILi32EEESB_EEEEESH_SI_SH_SI_NS1B_6fusion15FusionCallbacksIS1F_NS1K_23LinCombPerRowBiasEltActINS1B_6thread4ReLuESH_fSH_SH_fLi8ELNS_15FloatRoundStyleE2EEESG_S1J_JEEENS4_5SM1004TMEM4LOAD26SM100_TMEM_LOAD_32dp32b32xESY_NSZ_INS10_ILi2ELi4ELi3EEES13_NSR_INS5_IJS14_S1H_EEENS5_IJS1H_SB_EEEEEEENS4_39AutoVectorizingCopyWithAssumedAlignmentILi128EEENS4_14SM90_TMA_STOREES20_S22_S22_EEEvvEEEEvNT_6ParamsE)
	.align		4
        /*000c*/ 	.word	index@(__assertfail)
	.align		4
        /*0010*/ 	.word	0x00000000
	.align		4
        /*0014*/ 	.word	0xfffffffe
	.align		4
        /*0018*/ 	.word	0x00000000
	.align		4
        /*001c*/ 	.word	0xfffffffd
	.align		4
        /*0020*/ 	.word	0x00000000
	.align		4
        /*0024*/ 	.word	0xfffffffc


//--------------------- .nv.constant4             --------------------------
	.section	.nv.constant4,"a",@progbits
	.align	8
	.align		8
.nv.constant4:
        /*0000*/ 	.dword	__assertfail
	.align		8
        /*0008*/ 	.dword	__unnamed_1
	.align		8
        /*0010*/ 	.dword	__unnamed_2
	.align		8
        /*0018*/ 	.dword	_ZN39_INTERNAL_ceb56ac6_4_k_cu_c32c1282_38924cuda3std3__45__cpo5beginE
	.align		8
        /*0020*/ 	.dword	_ZN39_INTERNAL_ceb56ac6_4_k_cu_c32c1282_38924cuda3std3__45__cpo3endE
	.align		8
        /*0028*/ 	.dword	_ZN39_INTERNAL_ceb56ac6_4_k_cu_c32c1282_38924cuda3std3__45__cpo6cbeginE
	.align		8
        /*0030*/ 	.dword	_ZN39_INTERNAL_ceb56ac6_4_k_cu_c32c1282_38924cuda3std3__45__cpo4cendE
	.align		8
        /*0038*/ 	.dword	_ZN39_INTERNAL_ceb56ac6_4_k_cu_c32c1282_38924cuda3std3__441_GLOBAL__N__ceb56ac6_4_k_cu_c32c1282_38926ignoreE
	.align		8
        /*0040*/ 	.dword	_ZN39_INTERNAL_ceb56ac6_4_k_cu_c32c1282_38924cuda3std3__419piecewise_constructE
	.align		8
        /*0048*/ 	.dword	_ZN39_INTERNAL_ceb56ac6_4_k_cu_c32c1282_38924cuda3std3__48in_placeE
	.align		8
        /*0050*/ 	.dword	_ZN39_INTERNAL_ceb56ac6_4_k_cu_c32c1282_38924cuda3std6ranges3__45__cpo4swapE
	.align		8
        /*0058*/ 	.dword	_ZN39_INTERNAL_ceb56ac6_4_k_cu_c32c1282_38924cuda3std6ranges3__45__cpo9iter_moveE
	.align		8
        /*0060*/ 	.dword	_ZN39_INTERNAL_ceb56ac6_4_k_cu_c32c1282_38924cute7productE
	.align		8
        /*0068*/ 	.dword	_ZN39_INTERNAL_ceb56ac6_4_k_cu_c32c1282_38924cute1_E
	.align		8
        /*0070*/ 	.dword	$str$25
	.align		8
        /*0078*/ 	.dword	$str$26
	.align		8
        /*0080*/ 	.dword	$str$27
	.align		8
        /*0088*/ 	.dword	$str$28


//--------------------- .text._ZN7cutlass13device_kernelINS_4gemm6kernel13GemmUniversalIN4cute5tupleIJiiiiEEENS1_10collective13CollectiveMmaINS1_35MainloopSm100TmaUmmaWarpSpecializedILi6ELi2ELi4ENS5_IJNS4_1CILi1EEESB_SB_EEEEENS5_IJNSA_ILi128EEESE_NSA_ILi64EEEEEENS_6half_tENS5_IJlSB_lEEESH_SI_NS4_8TiledMMAINS4_8MMA_AtomIJNS4_20SM100_MMA_F16BF16_SSISH_SH_fLi128ELi128ELNS4_4UMMA5MajorE0ELSN_0ELNSM_7ScaleInE0ELSO_0EEEEEENS4_6LayoutISC_NS5_IJNSA_ILi0EEESS_SS_EEEEENS5_IJNS4_10UnderscoreESV_SV_EEEEENS4_13SM90_TMA_LOADENS4_14ComposedLayoutINS4_7SwizzleILi3ELi4ELi3EEENS4_18smem_ptr_flag_bitsILi16EEENSR_INS5_IJNSA_ILi8EEESF_EEENS5_IJSF_SB_EEEEEEEvNS4_8identityESY_S18_vS19_EENS_8epilogue10collective18CollectiveEpilogueINS1B_23Sm100TmaWarpSpecializedILi4ELi2ELi32ELb1ELb0EEEJSG_NS5_IJNSR_ISE_SB_EENSR_INSA_ILi32EEESB_EEEEESH_SI_SH_SI_NS1B_6fusion15FusionCallbacksIS1F_NS1K_23LinCombPerRowBiasEltActINS1B_6thread4ReLuESH_fSH_SH_fLi8ELNS_15FloatRoundStyleE2EEESG_S1J_JEEENS4_5SM1004TMEM4LOAD26SM100_TMEM_LOAD_32dp32b32xESY_NSZ_INS10_ILi2ELi4ELi3EEES13_NSR_INS5_IJS14_S1H_EEENS5_IJS1H_SB_EEEEEEENS4_39AutoVectorizingCopyWithAssumedAlignmentILi128EEENS4_14SM90_TMA_STOREES20_S22_S22_EEEvvEEEEvNT_6ParamsE --------------------------
	.section	.text._ZN7cutlass13device_kernelINS_4gemm6kernel13GemmUniversalIN4cute5tupleIJiiiiEEENS1_10collective13CollectiveMmaINS1_35MainloopSm100TmaUmmaWarpSpecializedILi6ELi2ELi4ENS5_IJNS4_1CILi1EEESB_SB_EEEEENS5_IJNSA_ILi128EEESE_NSA_ILi64EEEEEENS_6half_tENS5_IJlSB_lEEESH_SI_NS4_8TiledMMAINS4_8MMA_AtomIJNS4_20SM100_MMA_F16BF16_SSISH_SH_fLi128ELi128ELNS4_4UMMA5MajorE0ELSN_0ELNSM_7ScaleInE0ELSO_0EEEEEENS4_6LayoutISC_NS5_IJNSA_ILi0EEESS_SS_EEEEENS5_IJNS4_10UnderscoreESV_SV_EEEEENS4_13SM90_TMA_LOADENS4_14ComposedLayoutINS4_7SwizzleILi3ELi4ELi3EEENS4_18smem_ptr_flag_bitsILi16EEENSR_INS5_IJNSA_ILi8EEESF_EEENS5_IJSF_SB_EEEEEEEvNS4_8identityESY_S18_vS19_EENS_8epilogue10collective18CollectiveEpilogueINS1B_23Sm100TmaWarpSpecializedILi4ELi2ELi32ELb1ELb0EEEJSG_NS5_IJNSR_ISE_SB_EENSR_INSA_ILi32EEESB_EEEEESH_SI_SH_SI_NS1B_6fusion15FusionCallbacksIS1F_NS1K_23LinCombPerRowBiasEltActINS1B_6thread4ReLuESH_fSH_SH_fLi8ELNS_15FloatRoundStyleE2EEESG_S1J_JEEENS4_5SM1004TMEM4LOAD26SM100_TMEM_LOAD_32dp32b32xESY_NSZ_INS10_ILi2ELi4ELi3EEES13_NSR_INS5_IJS14_S1H_EEENS5_IJS1H_SB_EEEEEEENS4_39AutoVectorizingCopyWithAssumedAlignmentILi128EEENS4_14SM90_TMA_STOREES20_S22_S22_EEEvvEEEEvNT_6ParamsE,"ax",@progbits
	.align	128
.text._ZN7cutlass13device_kernelINS_4gemm6kernel13GemmUniversalIN4cute5tupleIJiiiiEEENS1_10collective13CollectiveMmaINS1_35MainloopSm100TmaUmmaWarpSpecializedILi6ELi2ELi4ENS5_IJNS4_1CILi1EEESB_SB_EEEEENS5_IJNSA_ILi128EEESE_NSA_ILi64EEEEEENS_6half_tENS5_IJlSB_lEEESH_SI_NS4_8TiledMMAINS4_8MMA_AtomIJNS4_20SM100_MMA_F16BF16_SSISH_SH_fLi128ELi128ELNS4_4UMMA5MajorE0ELSN_0ELNSM_7ScaleInE0ELSO_0EEEEEENS4_6LayoutISC_NS5_IJNSA_ILi0EEESS_SS_EEEEENS5_IJNS4_10UnderscoreESV_SV_EEEEENS4_13SM90_TMA_LOADENS4_14ComposedLayoutINS4_7SwizzleILi3ELi4ELi3EEENS4_18smem_ptr_flag_bitsILi16EEENSR_INS5_IJNSA_ILi8EEESF_EEENS5_IJSF_SB_EEEEEEEvNS4_8identityESY_S18_vS19_EENS_8epilogue10collective18CollectiveEpilogueINS1B_23Sm100TmaWarpSpecializedILi4ELi2ELi32ELb1ELb0EEEJSG_NS5_IJNSR_ISE_SB_EENSR_INSA_ILi32EEESB_EEEEESH_SI_SH_SI_NS1B_6fusion15FusionCallbacksIS1F_NS1K_23LinCombPerRowBiasEltActINS1B_6thread4ReLuESH_fSH_SH_fLi8ELNS_15FloatRoundStyleE2EEESG_S1J_JEEENS4_5SM1004TMEM4LOAD26SM100_TMEM_LOAD_32dp32b32xESY_NSZ_INS10_ILi2ELi4ELi3EEES13_NSR_INS5_IJS14_S1H_EEENS5_IJS1H_SB_EEEEEEENS4_39AutoVectorizingCopyWithAssumedAlignmentILi128EEENS4_14SM90_TMA_STOREES20_S22_S22_EEEvvEEEEvNT_6ParamsE:
        .type           _ZN7cutlass13device_kernelINS_4gemm6kernel13GemmUniversalIN4cute5tupleIJiiiiEEENS1_10collective13CollectiveMmaINS1_35MainloopSm100TmaUmmaWarpSpecializedILi6ELi2ELi4ENS5_IJNS4_1CILi1EEESB_SB_EEEEENS5_IJNSA_ILi128EEESE_NSA_ILi64EEEEEENS_6half_tENS5_IJlSB_lEEESH_SI_NS4_8TiledMMAINS4_8MMA_AtomIJNS4_20SM100_MMA_F16BF16_SSISH_SH_fLi128ELi128ELNS4_4UMMA5MajorE0ELSN_0ELNSM_7ScaleInE0ELSO_0EEEEEENS4_6LayoutISC_NS5_IJNSA_ILi0EEESS_SS_EEEEENS5_IJNS4_10UnderscoreESV_SV_EEEEENS4_13SM90_TMA_LOADENS4_14ComposedLayoutINS4_7SwizzleILi3ELi4ELi3EEENS4_18smem_ptr_flag_bitsILi16EEENSR_INS5_IJNSA_ILi8EEESF_EEENS5_IJSF_SB_EEEEEEEvNS4_8identityESY_S18_vS19_EENS_8epilogue10collective18CollectiveEpilogueINS1B_23Sm100TmaWarpSpecializedILi4ELi2ELi32ELb1ELb0EEEJSG_NS5_IJNSR_ISE_SB_EENSR_INSA_ILi32EEESB_EEEEESH_SI_SH_SI_NS1B_6fusion15FusionCallbacksIS1F_NS1K_23LinCombPerRowBiasEltActINS1B_6thread4ReLuESH_fSH_SH_fLi8ELNS_15FloatRoundStyleE2EEESG_S1J_JEEENS4_5SM1004TMEM4LOAD26SM100_TMEM_LOAD_32dp32b32xESY_NSZ_INS10_ILi2ELi4ELi3EEES13_NSR_INS5_IJS14_S1H_EEENS5_IJS1H_SB_EEEEEEENS4_39AutoVectorizingCopyWithAssumedAlignmentILi128EEENS4_14SM90_TMA_STOREES20_S22_S22_EEEvvEEEEvNT_6ParamsE,@function
        .size           _ZN7cutlass13device_kernelINS_4gemm6kernel13GemmUniversalIN4cute5tupleIJiiiiEEENS1_10collective13CollectiveMmaINS1_35MainloopSm100TmaUmmaWarpSpecializedILi6ELi2ELi4ENS5_IJNS4_1CILi1EEESB_SB_EEEEENS5_IJNSA_ILi128EEESE_NSA_ILi64EEEEEENS_6half_tENS5_IJlSB_lEEESH_SI_NS4_8TiledMMAINS4_8MMA_AtomIJNS4_20SM100_MMA_F16BF16_SSISH_SH_fLi128ELi128ELNS4_4UMMA5MajorE0ELSN_0ELNSM_7ScaleInE0ELSO_0EEEEEENS4_6LayoutISC_NS5_IJNSA_ILi0EEESS_SS_EEEEENS5_IJNS4_10UnderscoreESV_SV_EEEEENS4_13SM90_TMA_LOADENS4_14ComposedLayoutINS4_7SwizzleILi3ELi4ELi3EEENS4_18smem_ptr_flag_bitsILi16EEENSR_INS5_IJNSA_ILi8EEESF_EEENS5_IJSF_SB_EEEEEEEvNS4_8identityESY_S18_vS19_EENS_8epilogue10collective18CollectiveEpilogueINS1B_23Sm100TmaWarpSpecializedILi4ELi2ELi32ELb1ELb0EEEJSG_NS5_IJNSR_ISE_SB_EENSR_INSA_ILi32EEESB_EEEEESH_SI_SH_SI_NS1B_6fusion15FusionCallbacksIS1F_NS1K_23LinCombPerRowBiasEltActINS1B_6thread4ReLuESH_fSH_SH_fLi8ELNS_15FloatRoundStyleE2EEESG_S1J_JEEENS4_5SM1004TMEM4LOAD26SM100_TMEM_LOAD_32dp32b32xESY_NSZ_INS10_ILi2ELi4ELi3EEES13_NSR_INS5_IJS14_S1H_EEENS5_IJS1H_SB_EEEEEEENS4_39AutoVectorizingCopyWithAssumedAlignmentILi128EEENS4_14SM90_TMA_STOREES20_S22_S22_EEEvvEEEEvNT_6ParamsE,(.L_x_184 - _ZN7cutlass13device_kernelINS_4gemm6kernel13GemmUniversalIN4cute5tupleIJiiiiEEENS1_10collective13CollectiveMmaINS1_35MainloopSm100TmaUmmaWarpSpecializedILi6ELi2ELi4ENS5_IJNS4_1CILi1EEESB_SB_EEEEENS5_IJNSA_ILi128EEESE_NSA_ILi64EEEEEENS_6half_tENS5_IJlSB_lEEESH_SI_NS4_8TiledMMAINS4_8MMA_AtomIJNS4_20SM100_MMA_F16BF16_SSISH_SH_fLi128ELi128ELNS4_4UMMA5MajorE0ELSN_0ELNSM_7ScaleInE0ELSO_0EEEEEENS4_6LayoutISC_NS5_IJNSA_ILi0EEESS_SS_EEEEENS5_IJNS4_10UnderscoreESV_SV_EEEEENS4_13SM90_TMA_LOADENS4_14ComposedLayoutINS4_7SwizzleILi3ELi4ELi3EEENS4_18smem_ptr_flag_bitsILi16EEENSR_INS5_IJNSA_ILi8EEESF_EEENS5_IJSF_SB_EEEEEEEvNS4_8identityESY_S18_vS19_EENS_8epilogue10collective18CollectiveEpilogueINS1B_23Sm100TmaWarpSpecializedILi4ELi2ELi32ELb1ELb0EEEJSG_NS5_IJNSR_ISE_SB_EENSR_INSA_ILi32EEESB_EEEEESH_SI_SH_SI_NS1B_6fusion15FusionCallbacksIS1F_NS1K_23LinCombPerRowBiasEltActINS1B_6thread4ReLuESH_fSH_SH_fLi8ELNS_15FloatRoundStyleE2EEESG_S1J_JEEENS4_5SM1004TMEM4LOAD26SM100_TMEM_LOAD_32dp32b32xESY_NSZ_INS10_ILi2ELi4ELi3EEES13_NSR_INS5_IJS14_S1H_EEENS5_IJS1H_SB_EEEEEEENS4_39AutoVectorizingCopyWithAssumedAlignmentILi128EEENS4_14SM90_TMA_STOREES20_S22_S22_EEEvvEEEEvNT_6ParamsE)
        .other          _ZN7cutlass13device_kernelINS_4gemm6kernel13GemmUniversalIN4cute5tupleIJiiiiEEENS1_10collective13CollectiveMmaINS1_35MainloopSm100TmaUmmaWarpSpecializedILi6ELi2ELi4ENS5_IJNS4_1CILi1EEESB_SB_EEEEENS5_IJNSA_ILi128EEESE_NSA_ILi64EEEEEENS_6half_tENS5_IJlSB_lEEESH_SI_NS4_8TiledMMAINS4_8MMA_AtomIJNS4_20SM100_MMA_F16BF16_SSISH_SH_fLi128ELi128ELNS4_4UMMA5MajorE0ELSN_0ELNSM_7ScaleInE0ELSO_0EEEEEENS4_6LayoutISC_NS5_IJNSA_ILi0EEESS_SS_EEEEENS5_IJNS4_10UnderscoreESV_SV_EEEEENS4_13SM90_TMA_LOADENS4_14ComposedLayoutINS4_7SwizzleILi3ELi4ELi3EEENS4_18smem_ptr_flag_bitsILi16EEENSR_INS5_IJNSA_ILi8EEESF_EEENS5_IJSF_SB_EEEEEEEvNS4_8identityESY_S18_vS19_EENS_8epilogue10collective18CollectiveEpilogueINS1B_23Sm100TmaWarpSpecializedILi4ELi2ELi32ELb1ELb0EEEJSG_NS5_IJNSR_ISE_SB_EENSR_INSA_ILi32EEESB_EEEEESH_SI_SH_SI_NS1B_6fusion15FusionCallbacksIS1F_NS1K_23LinCombPerRowBiasEltActINS1B_6thread4ReLuESH_fSH_SH_fLi8ELNS_15FloatRoundStyleE2EEESG_S1J_JEEENS4_5SM1004TMEM4LOAD26SM100_TMEM_LOAD_32dp32b32xESY_NSZ_INS10_ILi2ELi4ELi3EEES13_NSR_INS5_IJS14_S1H_EEENS5_IJS1H_SB_EEEEEEENS4_39AutoVectorizingCopyWithAssumedAlignmentILi128EEENS4_14SM90_TMA_STOREES20_S22_S22_EEEvvEEEEvNT_6ParamsE,@"STO_CUDA_ENTRY STV_DEFAULT"
_ZN7cutlass13device_kernelINS_4gemm6kernel13GemmUniversalIN4cute5tupleIJiiiiEEENS1_10collective13CollectiveMmaINS1_35MainloopSm100TmaUmmaWarpSpecializedILi6ELi2ELi4ENS5_IJNS4_1CILi1EEESB_SB_EEEEENS5_IJNSA_ILi128EEESE_NSA_ILi64EEEEEENS_6half_tENS5_IJlSB_lEEESH_SI_NS4_8TiledMMAINS4_8MMA_AtomIJNS4_20SM100_MMA_F16BF16_SSISH_SH_fLi128ELi128ELNS4_4UMMA5MajorE0ELSN_0ELNSM_7ScaleInE0ELSO_0EEEEEENS4_6LayoutISC_NS5_IJNSA_ILi0EEESS_SS_EEEEENS5_IJNS4_10UnderscoreESV_SV_EEEEENS4_13SM90_TMA_LOADENS4_14ComposedLayoutINS4_7SwizzleILi3ELi4ELi3EEENS4_18smem_ptr_flag_bitsILi16EEENSR_INS5_IJNSA_ILi8EEESF_EEENS5_IJSF_SB_EEEEEEEvNS4_8identityESY_S18_vS19_EENS_8epilogue10collective18CollectiveEpilogueINS1B_23Sm100TmaWarpSpecializedILi4ELi2ELi32ELb1ELb0EEEJSG_NS5_IJNSR_ISE_SB_EENSR_INSA_ILi32EEESB_EEEEESH_SI_SH_SI_NS1B_6fusion15FusionCallbacksIS1F_NS1K_23LinCombPerRowBiasEltActINS1B_6thread4ReLuESH_fSH_SH_fLi8ELNS_15FloatRoundStyleE2EEESG_S1J_JEEENS4_5SM1004TMEM4LOAD26SM100_TMEM_LOAD_32dp32b32xESY_NSZ_INS10_ILi2ELi4ELi3EEES13_NSR_INS5_IJS14_S1H_EEENS5_IJS1H_SB_EEEEEEENS4_39AutoVectorizingCopyWithAssumedAlignmentILi128EEENS4_14SM90_TMA_STOREES20_S22_S22_EEEvvEEEEvNT_6ParamsE:
[----:B------:R-:W1:Y:S01]  /*0000*/  LDC R1, c[0x0][0x37c] ;  /* 0x0000df00ff017b82 */ /* 0x000e620000000800 */
[----:B------:R-:W2:Y:S01]  /*0010*/  S2R R109, SR_TID.X ;  /* 0x00000000006d7919 */ /* 0x000ea20000002100 */
[----:B------:R-:W3:Y:S01]  /*0020*/  LDCU.64 UR6, c[0x0][0x890] ;  /* 0x00011200ff0677ac */ /* 0x000ee20008000a00 */
[----:B------:R-:W-:Y:S02]  /*0030*/  PRMT R94, RZ, 0x7610, R94 ;  /* 0x00007610ff5e7816 */ /* 0x000fe4000000005e */
[----:B------:R-:W-:Y:S01]  /*0040*/  ELECT P5, URZ, PT ;  /* 0x0000000000ff782f */ /* 0x000fe200038a0000 */
[----:B------:R-:W4:Y:S01]  /*0050*/  LDCU.64 UR48, c[0x0][0x358] ;  /* 0x00006b00ff3077ac */ /* 0x000f220008000a00 */
[----:B---3--:R-:W-:-:S04]  /*0060*/  UISETP.NE.U32.AND UP0, UPT, UR6, URZ, UPT ;  /* 0x000000ff0600728c */ /* 0x008fc8000bf05070 */
[----:B------:R-:W-:Y:S01]  /*0070*/  UISETP.NE.AND.EX UP1, UPT, UR7, URZ, UPT, UP0 ;  /* 0x000000ff0700728c */ /* 0x000fe2000bf25300 */
[----:B--2---:R-:W-:-:S05]  /*0080*/  SHF.R.U32.HI R99, RZ, 0x5, R109 ;  /* 0x00000005ff637819 */ /* 0x004fca000001166d */
[----:B------:R-:W2:Y:S02]  /*0090*/  SHFL.IDX PT, R0, R99, RZ, 0x1f ;  /* 0x00001fff63007589 */ /* 0x000ea400000e0000 */
[----:B--2---:R-:W-:Y:S01]  /*00a0*/  R2UR UR6, R0 ;  /* 0x00000000000672ca */ /* 0x004fe200000e0000 */
[----:B-1--4-:R-:W-:Y:S05]  /*00b0*/  BRA.U UP1, `(.L_x_0) ;  /* 0x00000001012c7547 */ /* 0x012fea000b800000 */
[----:B------:R-:W1:Y:S02]  /*00c0*/  LDCU.64 UR4, c[0x0][0x888] ;  /* 0x00011100ff0477ac */ /* 0x000e640008000a00 */
[----:B-1----:R-:W-:-:S04]  /*00d0*/  UISETP.NE.U32.AND UP2, UPT, UR4, URZ, UPT ;  /* 0x000000ff0400728c */ /* 0x002fc8000bf45070 */
[----:B------:R-:W-:-:S09]  /*00e0*/  UISETP.NE.AND.EX UP2, UPT, UR5, URZ, UPT, UP2 ;  /* 0x000000ff0500728c */ /* 0x000fd2000bf45320 */
[----:B------:R-:W-:Y:S05]  /*00f0*/  BRA.U !UP2, `(.L_x_1) ;  /* 0x000000010a107547 */ /* 0x000fea000b800000 */
[----:B------:R-:W1:Y:S02]  /*0100*/  LDC.64 R2, c[0x0][0x888] ;  /* 0x00022200ff027b82 */ /* 0x000e640000000a00 */
[----:B-1----:R1:W5:Y:S01]  /*0110*/  LDG.E R49, desc[UR48][R2.64] ;  /* 0x0000003002317981 */ /* 0x002362000c1e1900 */
[----:B------:R-:W-:Y:S01]  /*0120*/  HFMA2 R94, -RZ, RZ, 0, 5.9604644775390625e-08 ;  /* 0x00000001ff5e7431 */ /* 0x000fe200000001ff */
[----:B------:R-:W-:Y:S05]  /*0130*/  BRA `(.L_x_0) ;  /* 0x00000000000c7947 */ /* 0x000fea0003800000 */
.L_x_1:
[----:B------:R-:W1:Y:S01]  /*0140*/  LDCU UR4, c[0x0][0x880] ;  /* 0x00011000ff0477ac */ /* 0x000e620008000800 */
[----:B------:R-:W-:Y:S01]  /*0150*/  HFMA2 R94, -RZ, RZ, 0, 5.9604644775390625e-08 ;  /* 0x00000001ff5e7431 */ /* 0x000fe200000001ff */
[----:B-1----:R-:W-:-:S07]  /*0160*/  MOV R49, UR4 ;  /* 0x0000000400317c02 */ /* 0x002fce0008000f00 */
.L_x_0:
[----:B------:R-:W2:Y:S02]  /*0170*/  LDCU.64 UR4, c[0x0][0x8b0] ;  /* 0x00011600ff0477ac */ /* 0x000ea40008000a00 */
[----:B--2---:R-:W-:-:S04]  /*0180*/  UISETP.NE.U32.AND UP2, UPT, UR4, URZ, UPT ;  /* 0x000000ff0400728c */ /* 0x004fc8000bf45070 */
[----:B------:R-:W-:-:S09]  /*0190*/  UISETP.NE.AND.EX UP2, UPT, UR5, URZ, UPT, UP2 ;  /* 0x000000ff0500728c */ /* 0x000fd2000bf45320 */
[----:B------:R-:W-:Y:S05]  /*01a0*/  BRA.U UP2, `(.L_x_2) ;  /* 0x0000000102247547 */ /* 0x000fea000b800000 */
[----:B------:R-:W2:Y:S02]  /*01b0*/  LDCU.64 UR4, c[0x0][0x8a8] ;  /* 0x00011500ff0477ac */ /* 0x000ea40008000a00 */
[----:B--2---:R-:W-:-:S04]  /*01c0*/  UISETP.NE.U32.AND UP2, UPT, UR4, URZ, UPT ;  /* 0x000000ff0400728c */ /* 0x004fc8000bf45070 */
[----:B------:R-:W-:-:S09]  /*01d0*/  UISETP.NE.AND.EX UP2, UPT, UR5, URZ, UPT, UP2 ;  /* 0x000000ff0500728c */ /* 0x000fd2000bf45320 */
[----:B------:R-:W-:Y:S05]  /*01e0*/  BRA.U !UP2, `(.L_x_3) ;  /* 0x000000010a0c7547 */ /* 0x000fea000b800000 */
[----:B-1----:R-:W1:Y:S02]  /*01f0*/  LDC.64 R2, c[0x0][0x8a8] ;  /* 0x00022a00ff027b82 */ /* 0x002e640000000a00 */
[----:B-1----:R2:W5:Y:S01]  /*0200*/  LDG.E R47, desc[UR48][R2.64] ;  /* 0x00000030022f7981 */ /* 0x002562000c1e1900 */
[----:B------:R-:W-:Y:S05]  /*0210*/  BRA `(.L_x_2) ;  /* 0x0000000000087947 */ /* 0x000fea0003800000 */
.L_x_3:
[----:B------:R-:W2:Y:S02]  /*0220*/  LDCU UR4, c[0x0][0x8a0] ;  /* 0x00011400ff0477ac */ /* 0x000ea40008000800 */
[----:B--2---:R-:W-:Y:S02]  /*0230*/  MOV R47, UR4 ;  /* 0x00000004002f7c02 */ /* 0x004fe40008000f00 */
.L_x_2:
[----:B------:R-:W-:Y:S01]  /*0240*/  IMAD.U32 R0, RZ, RZ, UR6 ;  /* 0x00000006ff007e24 */ /* 0x000fe2000f8e00ff */
[----:B------:R-:W-:Y:S04]  /*0250*/  BSSY.RECONVERGENT B0, `(.L_x_4) ;  /* 0x000000c000007945 */ /* 0x000fe80003800200 */
[C---:B------:R-:W-:Y:S02]  /*0260*/  ISETP.NE.OR P1, PT, R0.reuse, 0x1, !P5 ;  /* 0x000000010000780c */ /* 0x040fe40006f25670 */
[----:B------:R-:W-:-:S11]  /*0270*/  ISETP.NE.OR P0, PT, R0, 0x3, !P5 ;  /* 0x000000030000780c */ /* 0x000fd60006f05670 */
[----:B------:R-:W-:Y:S05]  /*0280*/  @P1 BRA `(.L_x_5) ;  /* 0x0000000000201947 */ /* 0x000fea0003800000 */
[----:B------:R-:W3:Y:S02]  /*0290*/  LDCU.64 UR4, c[0x0][0x348] ;  /* 0x00006900ff0477ac */ /* 0x000ee40008000a00 */
[----:B---3--:R-:W-:Y:S02]  /*02a0*/  UIADD3 UR8, UP3, UPT, UR4, 0x80, URZ ;  /* 0x0000008004087890 */ /* 0x008fe4000ff7e0ff */
[----:B------:R-:W-:Y:S02]  /*02b0*/  UIADD3 UR4, UP2, UPT, UR4, 0x180, URZ ;  /* 0x0000018004047890 */ /* 0x000fe4000ff5e0ff */
[----:B------:R-:W-:Y:S02]  /*02c0*/  UIADD3.X UR9, UPT, UPT, URZ, UR5, URZ, UP3, !UPT ;  /* 0x00000005ff097290 */ /* 0x000fe40009ffe4ff */
[----:B------:R-:W-:-:S07]  /*02d0*/  UIADD3.X UR5, UPT, UPT, URZ, UR5, URZ, UP2, !UPT ;  /* 0x00000005ff057290 */ /* 0x000fce00097fe4ff */
[----:B------:R3:W-:Y:S02]  /*02e0*/  UTMACCTL.PF [UR8] ;  /* 0x00000000080079b9 */ /* 0x0007e40008040000 */
[----:B------:R3:W-:Y:S02]  /*02f0*/  UTMACCTL.PF [UR4] ;  /* 0x00000000040079b9 */ /* 0x0007e40008040000 */
[----:B---3--:R-:W-:Y:S01]  /*0300*/  NOP ;  /* 0x0000000000007918 */ /* 0x008fe20000000000 */
.L_x_5:
[----:B------:R-:W-:Y:S05]  /*0310*/  BSYNC.RECONVERGENT B0 ;  /* 0x0000000000007941 */ /* 0x000fea0003800200 */
.L_x_4:
[----:B------:R-:W-:Y:S04]  /*0320*/  BSSY.RECONVERGENT B0, `(.L_x_6) ;  /* 0x000000a000007945 */ /* 0x000fe80003800200 */
        /* <DEDUP_REMOVED lines=9> */
.L_x_7:
[----:B------:R-:W-:Y:S05]  /*03c0*/  BSYNC.RECONVERGENT B0 ;  /* 0x0000000000007941 */ /* 0x000fea0003800200 */
.L_x_6:
[----:B------:R-:W3:Y:S01]  /*03d0*/  LDCU.64 UR4, c[0x0][0x888] ;  /* 0x00011100ff0477ac */ /* 0x000ee20008000a00 */
[----:B------:R-:W-:Y:S01]  /*03e0*/  PLOP3.LUT P0, PT, PT, PT, UP0, 0x80, 0x8 ;  /* 0x000000000008781c */ /* 0x000fe20003f0f008 */
[----:B------:R-:W-:-:S03]  /*03f0*/  UPLOP3.LUT UP3, UPT, UPT, UPT, UPT, 0x40, 0x4 ;  /* 0x000000000004789c */ /* 0x000fc60003f6e870 */
[----:B------:R-:W-:Y:S01]  /*0400*/  ISETP.NE.AND.EX P0, PT, RZ, UR7, PT, P0 ;  /* 0x00000007ff007c0c */ /* 0x000fe2000bf05300 */
[----:B---3--:R-:W-:-:S04]  /*0410*/  UISETP.NE.U32.AND UP2, UPT, UR4, URZ, UPT ;  /* 0x000000ff0400728c */ /* 0x008fc8000bf45070 */
[----:B------:R-:W-:-:S06]  /*0420*/  UISETP.NE.AND.EX UP2, UPT, UR5, URZ, UPT, UP2 ;  /* 0x000000ff0500728c */ /* 0x000fcc000bf45320 */
[----:B------:R-:W-:-:S13]  /*0430*/  PLOP3.LUT P1, PT, PT, PT, UP2, 0x80, 0x8 ;  /* 0x000000000008781c */ /* 0x000fda0003f2f028 */
[----:B------:R-:W-:Y:S05]  /*0440*/  @P1 BRA P0, `(.L_x_8) ;  /* 0x0000000000141947 */ /* 0x000fea0000000000 */
[----:B------:R-:W-:Y:S01]  /*0450*/  PLOP3.LUT P1, PT, PT, PT, UP1, 0x80, 0x8 ;  /* 0x000000000008781c */ /* 0x000fe20003f2f018 */
[----:B------:R-:W-:-:S12]  /*0460*/  UPLOP3.LUT UP3, UPT, UPT, UPT, UP2, 0x40, 0x4 ;  /* 0x000000000004789c */ /* 0x000fd80003f6e820 */
[----:B-----5:R-:W-:-:S13]  /*0470*/  @!P1 FSETP.EQ.AND P0, PT, R49, RZ, PT ;  /* 0x000000ff3100920b */ /* 0x020fda0003f02000 */
[----:B------:R-:W-:Y:S01]  /*0480*/  @!P1 VOTEU.ANY UP0, P0 ;  /* 0x0000000000ff9886 */ /* 0x000fe20000000100 */
[----:B------:R-:W-:-:S11]  /*0490*/  @!UP1 UPLOP3.LUT UP3, UPT, UPT, UPT, UP0, 0x80, 0x8 ;  /* 0x000000000008989c */ /* 0x000fd60003f6f000 */
.L_x_8:
[----:B-12---:R-:W1:Y:S01]  /*04a0*/  SHFL.IDX PT, R2, R99, RZ, 0x1f ;  /* 0x00001fff63027589 */ /* 0x006e6200000e0000 */
[----:B------:R-:W-:-:S04]  /*04b0*/  UISETP.NE.AND UP0, UPT, UR6, 0x2, UPT ;  /* 0x000000020600788c */ /* 0x000fc8000bf05270 */
[----:B------:R-:W-:Y:S01]  /*04c0*/  USEL UR13, URZ, 0x1, UP0 ;  /* 0x00000001ff0d7887 */ /* 0x000fe20008000000 */
[----:B-1----:R-:W-:-:S13]  /*04d0*/  ISETP.NE.AND P0, PT, R2, RZ, PT ;  /* 0x000000ff0200720c */ /* 0x002fda0003f05270 */
[----:B------:R-:W-:Y:S05]  /*04e0*/  @P0 BRA `(.L_x_9) ;  /* 0x0000000000580947 */ /* 0x000fea0003800000 */
[----:B------:R-:W1:Y:S01]  /*04f0*/  S2UR UR5, SR_CgaCtaId ;  /* 0x00000000000579c3 */ /* 0x000e620000008800 */
[----:B------:R-:W-:Y:S01]  /*0500*/  UMOV UR7, 0x400 ;  /* 0x0000040000077882 */ /* 0x000fe20000000000 */
[----:B------:R-:W-:Y:S01]  /*0510*/  UMOV UR4, 0x1 ;  /* 0x0000000100047882 */ /* 0x000fe20000000000 */
[----:B------:R-:W-:Y:S01]  /*0520*/  ELECT P0, URZ, PT ;  /* 0x0000000000ff782f */ /* 0x000fe20003800000 */
[----:B------:R-:W-:-:S04]  /*0530*/  UIADD3 UR8, UPT, UPT, -UR4, 0x100000, URZ ;  /* 0x0010000004087890 */ /* 0x000fc8000fffe1ff */
[----:B------:R-:W-:Y:S02]  /*0540*/  USHF.L.U32 UR9, UR8, 0xb, URZ ;  /* 0x0000000b08097899 */ /* 0x000fe400080006ff */
[----:B------:R-:W-:Y:S02]  /*0550*/  USHF.L.U32 UR8, UR8, 0x1, URZ ;  /* 0x0000000108087899 */ /* 0x000fe400080006ff */
[----:B-1----:R-:W-:Y:S01]  /*0560*/  ULEA UR5, UR5, UR7, 0x18 ;  /* 0x0000000705057291 */ /* 0x002fe2000f8ec0ff */
[----:B------:R-:W1:Y:S11]  /*0570*/  FENCE.VIEW.ASYNC.S ;  /* 0x00000000000073c6 */ /* 0x000e760000000000 */
[----:B-1----:R1:W2:Y:S01]  /*0580*/  SYNCS.EXCH.64 URZ, [UR5], UR8 ;  /* 0x0000000805ff75b2 */ /* 0x0022a20008000100 */
[----:B------:R1:W3:Y:S01]  /*0590*/  SYNCS.EXCH.64 URZ, [UR5+0x30], UR8 ;  /* 0x0000300805ff75b2 */ /* 0x0002e20008000100 */
[----:B------:R1:W4:Y:S01]  /*05a0*/  SYNCS.EXCH.64 URZ, [UR5+0x8], UR8 ;  /* 0x0000080805ff75b2 */ /* 0x0003220008000100 */
[----:B------:R1:W1:Y:S01]  /*05b0*/  SYNCS.EXCH.64 URZ, [UR5+0x38], UR8 ;  /* 0x0000380805ff75b2 */ /* 0x0002620008000100 */
        /* <DEDUP_REMOVED lines=8> */
[----:B------:R-:W-:Y:S01]  /*0640*/  NOP ;  /* 0x0000000000007918 */ /* 0x000fe20000000000 */
.L_x_9:
[----:B------:R-:W2:Y:S01]  /*0650*/  SHFL.IDX PT, R2, R99, RZ, 0x1f ;  /* 0x00001fff63027589 */ /* 0x000ea200000e0000 */
[----:B------:R-:W-:Y:S01]  /*0660*/  NOP ;  /* 0x0000000000007918 */ /* 0x000fe20000000000 */
[----:B--2---:R-:W-:-:S13]  /*0670*/  ISETP.NE.AND P0, PT, R2, 0x1, PT ;  /* 0x000000010200780c */ /* 0x004fda0003f05270 */
[----:B------:R-:W-:Y:S05]  /*0680*/  @P0 BRA `(.L_x_10) ;  /* 0x0000000000580947 */ /* 0x000fea0003800000 */
[----:B------:R-:W2:Y:S01]  /*0690*/  S2UR UR7, SR_CgaCtaId ;  /* 0x00000000000779c3 */ /* 0x000ea20000008800 */
[----:B-1----:R-:W-:Y:S01]  /*06a0*/  UMOV UR8, 0x400 ;  /* 0x0000040000087882 */ /* 0x002fe20000000000 */
[----:B------:R-:W-:Y:S01]  /*06b0*/  UMOV UR5, 0x20 ;  /* 0x0000002000057882 */ /* 0x000fe20000000000 */
[----:B------:R-:W-:Y:S01]  /*06c0*/  UMOV UR4, 0x80 ;  /* 0x0000008000047882 */ /* 0x000fe20000000000 */
[----:B------:R-:W-:Y:S01]  /*06d0*/  ELECT P0, URZ, PT ;  /* 0x0000000000ff782f */ /* 0x000fe20003800000 */
[----:B--2---:R-:W-:Y:S02]  /*06e0*/  ULEA UR7, UR7, UR8, 0x18 ;  /* 0x0000000807077291 */ /* 0x004fe4000f8ec0ff */
[----:B------:R-:W-:-:S04]  /*06f0*/  UIADD3 UR8, UPT, UPT, -UR5, 0x100000, URZ ;  /* 0x0010000005087890 */ /* 0x000fc8000fffe1ff */
[----:B------:R-:W-:Y:S02]  /*0700*/  USHF.L.U32 UR9, UR8, 0xb, URZ ;  /* 0x0000000b08097899 */ /* 0x000fe400080006ff */
[----:B------:R-:W-:Y:S02]  /*0710*/  USHF.L.U32 UR8, UR8, 0x1, URZ ;  /* 0x0000000108087899 */ /* 0x000fe400080006ff */
[----:B------:R-:W-:-:S04]  /*0720*/  UIADD3 UR4, UPT, UPT, -UR4, 0x100000, URZ ;  /* 0x0010000004047890 */ /* 0x000fc8000fffe1ff */
[----:B------:R-:W-:Y:S02]  /*0730*/  USHF.L.U32 UR5, UR4, 0xb, URZ ;  /* 0x0000000b04057899 */ /* 0x000fe400080006ff */
[----:B------:R-:W-:Y:S01]  /*0740*/  USHF.L.U32 UR4, UR4, 0x1, URZ ;  /* 0x0000000104047899 */ /* 0x000fe200080006ff */
[----:B------:R-:W1:Y:S03]  /*0750*/  FENCE.VIEW.ASYNC.S ;  /* 0x00000000000073c6 */ /* 0x000e660000000000 */
[----:B-1----:R2:W1:Y:S08]  /*0760*/  SYNCS.EXCH.64 URZ, [UR7+0x60], UR8 ;  /* 0x0000600807ff75b2 */ /* 0x0024700008000100 */
[----:B------:R2:W1:Y:S01]  /*0770*/  SYNCS.EXCH.64 URZ, [UR7+0x80], UR4 ;  /* 0x0000800407ff75b2 */ /* 0x0004620008000100 */
[----:B------:R2:W1:Y:S01]  /*0780*/  SYNCS.EXCH.64 URZ, [UR7+0x68], UR8 ;  /* 0x0000680807ff75b2 */ /* 0x0004620008000100 */
[----:B------:R2:W1:Y:S01]  /*0790*/  SYNCS.EXCH.64 URZ, [UR7+0x88], UR4 ;  /* 0x0000880407ff75b2 */ /* 0x0004620008000100 */
[----:B------:R2:W1:Y:S01]  /*07a0*/  SYNCS.EXCH.64 URZ, [UR7+0x70], UR8 ;  /* 0x0000700807ff75b2 */ /* 0x0004620008000100 */
[----:B------:R2:W1:Y:S01]  /*07b0*/  SYNCS.EXCH.64 URZ, [UR7+0x90], UR4 ;  /* 0x0000900407ff75b2 */ /* 0x0004620008000100 */
[----:B------:R2:W1:Y:S01]  /*07c0*/  SYNCS.EXCH.64 URZ, [UR7+0x78], UR8 ;  /* 0x0000780807ff75b2 */ /* 0x0004620008000100 */
[----:B------:R2:W1:Y:S02]  /*07d0*/  SYNCS.EXCH.64 URZ, [UR7+0x98], UR4 ;  /* 0x0000980407ff75b2 */ /* 0x0004640008000100 */
[----:B--2---:R-:W-:Y:S01]  /*07e0*/  NOP ;  /* 0x0000000000007918 */ /* 0x004fe20000000000 */
.L_x_10:
[----:B------:R-:W2:Y:S01]  /*07f0*/  SHFL.IDX PT, R2, R99, RZ, 0x1f ;  /* 0x00001fff63027589 */ /* 0x000ea200000e0000 */
[----:B------:R-:W-:Y:S01]  /*0800*/  NOP ;  /* 0x0000000000007918 */ /* 0x000fe20000000000 */
[----:B--2---:R-:W-:-:S13]  /*0810*/  ISETP.NE.AND P0, PT, R2, 0x3, PT ;  /* 0x000000030200780c */ /* 0x004fda0003f05270 */
[----:B------:R-:W-:Y:S05]  /*0820*/  @P0 BRA `(.L_x_11) ;  /* 0x0000000000300947 */ /* 0x000fea0003800000 */
[----:B-1----:R-:W1:Y:S01]  /*0830*/  S2UR UR5, SR_CgaCtaId ;  /* 0x00000000000579c3 */ /* 0x002e620000008800 */
        /* <DEDUP_REMOVED lines=8> */
[----:B-1----:R2:W1:Y:S01]  /*08c0*/  SYNCS.EXCH.64 URZ, [UR5+0xa0], UR8 ;  /* 0x0000a00805ff75b2 */ /* 0x0024620008000100 */
[----:B------:R2:W1:Y:S02]  /*08d0*/  SYNCS.EXCH.64 URZ, [UR5+0xa8], UR8 ;  /* 0x0000a80805ff75b2 */ /* 0x0004640008000100 */
[----:B--2---:R-:W-:Y:S01]  /*08e0*/  NOP ;  /* 0x0000000000007918 */ /* 0x004fe20000000000 */
.L_x_11:
[----:B------:R-:W2:Y:S01]  /*08f0*/  SHFL.IDX PT, R2, R99, RZ, 0x1f ;  /* 0x00001fff63027589 */ /* 0x000ea200000e0000 */
[----:B------:R-:W-:Y:S01]  /*0900*/  NOP ;  /* 0x0000000000007918 */ /* 0x000fe20000000000 */
[----:B--2---:R-:W-:-:S13]  /*0910*/  ISETP.NE.AND P0, PT, R2, 0x4, PT ;  /* 0x000000040200780c */ /* 0x004fda0003f05270 */
[----:B------:R-:W-:Y:S05]  /*0920*/  @P0 BRA `(.L_x_12) ;  /* 0x00000000004c0947 */ /* 0x000fea0003800000 */
[----:B-1----:R-:W1:Y:S01]  /*0930*/  S2UR UR5, SR_CgaCtaId ;  /* 0x00000000000579c3 */ /* 0x002e620000008800 */
[----:B------:R-:W-:Y:S01]  /*0940*/  UMOV UR8, 0xe0 ;  /* 0x000000e000087882 */ /* 0x000fe20000000000 */
[----:B------:R-:W-:Y:S01]  /*0950*/  UMOV UR7, 0x400 ;  /* 0x0000040000077882 */ /* 0x000fe20000000000 */
[----:B------:R-:W-:Y:S01]  /*0960*/  USEL UR8, UR8, 0x100, UP3 ;  /* 0x0000010008087887 */ /* 0x000fe20009800000 */
[----:B------:R-:W-:Y:S01]  /*0970*/  UMOV UR4, 0x1 ;  /* 0x0000000100047882 */ /* 0x000fe20000000000 */
[----:B------:R-:W-:Y:S01]  /*0980*/  ELECT P0, URZ, PT ;  /* 0x0000000000ff782f */ /* 0x000fe20003800000 */
[----:B------:R-:W-:-:S04]  /*0990*/  UIADD3 UR10, UPT, UPT, -UR4, 0x100000, URZ ;  /* 0x00100000040a7890 */ /* 0x000fc8000fffe1ff */
[----:B------:R-:W-:Y:S02]  /*09a0*/  USHF.L.U32 UR11, UR10, 0xb, URZ ;  /* 0x0000000b0a0b7899 */ /* 0x000fe400080006ff */
[----:B------:R-:W-:Y:S02]  /*09b0*/  USHF.L.U32 UR10, UR10, 0x1, URZ ;  /* 0x000000010a0a7899 */ /* 0x000fe400080006ff */
[----:B------:R-:W-:-:S04]  /*09c0*/  UIADD3 UR8, UPT, UPT, -UR8, 0x100000, URZ ;  /* 0x0010000008087890 */ /* 0x000fc8000fffe1ff */
[----:B------:R-:W-:Y:S02]  /*09d0*/  USHF.L.U32 UR9, UR8, 0xb, URZ ;  /* 0x0000000b08097899 */ /* 0x000fe400080006ff */
[----:B------:R-:W-:Y:S02]  /*09e0*/  USHF.L.U32 UR8, UR8, 0x1, URZ ;  /* 0x0000000108087899 */ /* 0x000fe400080006ff */
[----:B-1----:R-:W-:Y:S01]  /*09f0*/  ULEA UR5, UR5, UR7, 0x18 ;  /* 0x0000000705057291 */ /* 0x002fe2000f8ec0ff */
[----:B------:R-:W1:Y:S11]  /*0a00*/  FENCE.VIEW.ASYNC.S ;  /* 0x00000000000073c6 */ /* 0x000e760000000000 */
[----:B-1----:R2:W1:Y:S01]  /*0a10*/  SYNCS.EXCH.64 URZ, [UR5+0xb0], UR10 ;  /* 0x0000b00a05ff75b2 */ /* 0x0024620008000100 */
[----:B------:R2:W1:Y:S01]  /*0a20*/  SYNCS.EXCH.64 URZ, [UR5+0xc0], UR8 ;  /* 0x0000c00805ff75b2 */ /* 0x0004620008000100 */
[----:B------:R2:W1:Y:S01]  /*0a30*/  SYNCS.EXCH.64 URZ, [UR5+0xb8], UR10 ;  /* 0x0000b80a05ff75b2 */ /* 0x0004620008000100 */
[----:B------:R2:W1:Y:S02]  /*0a40*/  SYNCS.EXCH.64 URZ, [UR5+0xc8], UR8 ;  /* 0x0000c80805ff75b2 */ /* 0x0004640008000100 */
[----:B--2---:R-:W-:Y:S01]  /*0a50*/  NOP ;  /* 0x0000000000007918 */ /* 0x004fe20000000000 */
.L_x_12:
        /* <DEDUP_REMOVED lines=26> */
.L_x_13:
        /* <DEDUP_REMOVED lines=18> */
.L_x_14:
[----:B-1----:R-:W1:Y:S01]  /*0d20*/  S2UR UR5, SR_CTAID.X ;  /* 0x00000000000579c3 */ /* 0x002e620000002500 */
[----:B------:R-:W-:-:S05]  /*0d30*/  CS2R.32 R93, SR_CgaSize ;  /* 0x00000000005d7805 */ /* 0x000fca0000008a00 */
[----:B------:R-:W-:-:S05]  /*0d40*/  IMAD R93, R93, -0xa0, RZ ;  /* 0xffffff605d5d7824 */ /* 0x000fca00078e02ff */
[----:B------:R-:W-:-:S14]  /*0d50*/  R2UR UR8, R93 ;  /* 0x000000005d0872ca */ /* 0x000fdc00000e0000 */
[----:B------:R-:W2:Y:S01]  /*0d60*/  LDCU UR8, c[0x0][UR8+0x2b0] ;  /* 0x00005600080877ac */ /* 0x000ea20008000800 */
[----:B------:R-:W-:Y:S01]  /*0d70*/  NOP ;  /* 0x0000000000007918 */ /* 0x000fe20000000000 */
[----:B------:R-:W-:-:S05]  /*0d80*/  CS2R.32 R93, SR_CgaSize ;  /* 0x00000000005d7805 */ /* 0x000fca0000008a00 */
[----:B------:R-:W-:-:S05]  /*0d90*/  IMAD R93, R93, -0xa0, RZ ;  /* 0xffffff605d5d7824 */ /* 0x000fca00078e02ff */
[----:B------:R-:W-:-:S14]  /*0da0*/  R2UR UR7, R93 ;  /* 0x000000005d0772ca */ /* 0x000fdc00000e0000 */
[----:B------:R-:W3:Y:S01]  /*0db0*/  LDCU UR7, c[0x0][UR7+0x2b4] ;  /* 0x00005680070777ac */ /* 0x000ee20008000800 */
[----:B------:R-:W4:Y:S08]  /*0dc0*/  S2UR UR4, SR_CTAID.Y ;  /* 0x00000000000479c3 */ /* 0x000f300000002600 */
[----:B------:R-:W3:Y:S01]  /*0dd0*/  LDC R10, c[0x0][0xb24] ;  /* 0x0002c900ff0a7b82 */ /* 0x000ee20000000800 */
[----:B-1----:R-:W-:-:S02]  /*0de0*/  I2FP.F32.U32 R93, UR5 ;  /* 0x00000005005d7c45 */ /* 0x002fc40008201000 */
[----:B------:R-:W-:-:S05]  /*0df0*/  CS2R.32 R3, SR_CgaSize ;  /* 0x0000000000037805 */ /* 0x000fca0000008a00 */
[----:B------:R-:W-:-:S06]  /*0e00*/  IMAD R3, R3, -0xa0, RZ ;  /* 0xffffff6003037824 */ /* 0x000fcc00078e02ff */
[----:B------:R-:W1:Y:S01]  /*0e10*/  LDC R3, c[0x0][R3+0x2a0] ;  /* 0x0000a80003037b82 */ /* 0x000e620000000800 */
[----:B------:R-:W-:Y:S01]  /*0e20*/  MOV R15, UR5 ;  /* 0x00000005000f7c02 */ /* 0x000fe20008000f00 */
[----:B--2---:R-:W-:Y:S01]  /*0e30*/  FMUL R93, R93, UR8 ;  /* 0x000000085d5d7c20 */ /* 0x004fe20008400000 */
[----:B----4-:R-:W-:Y:S02]  /*0e40*/  I2FP.F32.U32 R92, UR4 ;  /* 0x00000004005c7c45 */ /* 0x010fe40008201000 */
[----:B------:R-:W-:-:S05]  /*0e50*/  CS2R.32 R2, SR_CgaSize ;  /* 0x0000000000027805 */ /* 0x000fca0000008a00 */
[----:B------:R-:W-:-:S06]  /*0e60*/  IMAD R2, R2, -0xa0, RZ ;  /* 0xffffff6002027824 */ /* 0x000fcc00078e02ff */
[----:B------:R-:W2:Y:S01]  /*0e70*/  LDC R2, c[0x0][R2+0x2a4] ;  /* 0x0000a90002027b82 */ /* 0x000ea20000000800 */
[----:B------:R-:W-:Y:S01]  /*0e80*/  MOV R14, UR4 ;  /* 0x00000004000e7c02 */ /* 0x000fe20008000f00 */
[----:B------:R-:W4:Y:S01]  /*0e90*/  F2I.U32.TRUNC.NTZ R93, R93 ;  /* 0x0000005d005d7305 */ /* 0x000f22000020f000 */
[----:B---3--:R-:W-:-:S05]  /*0ea0*/  FMUL R92, R92, UR7 ;  /* 0x000000075c5c7c20 */ /* 0x008fca0008400000 */
[----:B------:R-:W-:Y:S01]  /*0eb0*/  BAR.SYNC.DEFER_BLOCKING 0x0 ;  /* 0x0000000000007b1d */ /* 0x000fe20000010000 */
[----:B------:R-:W-:-:S05]  /*0ec0*/  ISETP.GE.AND P0, PT, R10, 0x1, PT ;  /* 0x000000010a00780c */ /* 0x000fca0003f06270 */
[----:B------:R-:W3:Y:S02]  /*0ed0*/  F2I.U32.TRUNC.NTZ R92, R92 ;  /* 0x0000005c005c7305 */ /* 0x000ee4000020f000 */
[----:B------:R-:W2:Y:S01]  /*0ee0*/  S2UR UR44, SR_CTAID.Z ;  /* 0x00000000002c79c3 */ /* 0x000ea20000002700 */
[----:B----4-:R-:W-:-:S05]  /*0ef0*/  IADD3 R93, PT, PT, -R93, RZ, RZ ;  /* 0x000000ff5d5d7210 */ /* 0x010fca0007ffe1ff */
[----:B-1----:R-:W-:Y:S01]  /*0f00*/  IMAD R93, R3, R93, UR5 ;  /* 0x00000005035d7e24 */ /* 0x002fe2000f8e025d */
[----:B---3--:R-:W-:-:S05]  /*0f10*/  IADD3 R92, PT, PT, -R92, RZ, RZ ;  /* 0x000000ff5c5c7210 */ /* 0x008fca0007ffe1ff */
[----:B--2---:R-:W-:Y:S01]  /*0f20*/  IMAD R92, R2, R92, UR4 ;  /* 0x00000004025c7e24 */ /* 0x004fe2000f8e025c */
[----:B------:R-:W-:Y:S06]  /*0f30*/  @!P0 BRA `(.L_x_15) ;  /* 0x0000000000b88947 */ /* 0x000fec0003800000 */
[----:B------:R-:W1:Y:S01]  /*0f40*/  LDC.64 R4, c[0x0][0xb18] ;  /* 0x0002c600ff047b82 */ /* 0x000e620000000a00 */
[----:B------:R-:W-:-:S07]  /*0f50*/  ISETP.NE.AND P0, PT, R10, 0x1, PT ;  /* 0x000000010a00780c */ /* 0x000fce0003f05270 */
[----:B------:R-:W2:Y:S08]  /*0f60*/  LDC R9, c[0x0][0xb0c] ;  /* 0x0002c300ff097b82 */ /* 0x000eb00000000800 */
[----:B------:R-:W3:Y:S08]  /*0f70*/  LDC R12, c[0x0][0x370] ;  /* 0x0000dc00ff0c7b82 */ /* 0x000ef00000000800 */
[----:B------:R-:W4:Y:S01]  /*0f80*/  LDC R11, c[0x0][0x374] ;  /* 0x0000dd00ff0b7b82 */ /* 0x000f220000000800 */
[----:B-1----:R-:W-:-:S07]  /*0f90*/  ISETP.NE.AND P1, PT, R4, 0x1, PT ;  /* 0x000000010400780c */ /* 0x002fce0003f25270 */
[----:B------:R-:W3:Y:S01]  /*0fa0*/  LDC.64 R6, c[0x0][0xb10] ;  /* 0x0002c400ff067b82 */ /* 0x000ee20000000a00 */
[----:B--2---:R-:W-:-:S07]  /*0fb0*/  ISETP.NE.AND P2, PT, R9, 0x1, PT ;  /* 0x000000010900780c */ /* 0x004fce0003f45270 */
[----:B------:R-:W1:Y:S08]  /*0fc0*/  LDC R8, c[0x0][0xb20] ;  /* 0x0002c800ff087b82 */ /* 0x000e700000000800 */
[----:B------:R-:W2:Y:S01]  /*0fd0*/  LDC.64 R2, c[0x0][0xb28] ;  /* 0x0002ca00ff027b82 */ /* 0x000ea20000000a00 */
[----:B----4-:R-:W-:-:S04]  /*0fe0*/  IMAD.HI.U32 R13, R11, R5, RZ ;  /* 0x000000050b0d7227 */ /* 0x010fc800078e00ff */
[----:B------:R-:W-:-:S04]  /*0ff0*/  IMAD.HI.U32 R5, R14, R5, RZ ;  /* 0x000000050e057227 */ /* 0x000fc800078e00ff */
[----:B---3--:R-:W-:-:S05]  /*1000*/  IMAD.HI.U32 R16, R12, R6, RZ ;  /* 0x000000060c107227 */ /* 0x008fca00078e00ff */
[-C--:B------:R-:W-:Y:S01]  /*1010*/  @P2 SHF.R.U32.HI R12, RZ, R7.reuse, R16 ;  /* 0x00000007ff0c2219 */ /* 0x080fe20000011610 */
[----:B------:R-:W-:Y:S01]  /*1020*/  IMAD.HI.U32 R16, R15, R6, RZ ;  /* 0x000000060f107227 */ /* 0x000fe200078e00ff */
[-C--:B-1----:R-:W-:Y:S02]  /*1030*/  @P1 SHF.R.U32.HI R11, RZ, R8.reuse, R13 ;  /* 0x00000008ff0b1219 */ /* 0x082fe4000001160d */
[----:B------:R-:W-:Y:S02]  /*1040*/  SHF.R.U32.HI R5, RZ, R8, R5 ;  /* 0x00000008ff057219 */ /* 0x000fe40000011605 */
[----:B------:R-:W-:Y:S02]  /*1050*/  SHF.R.U32.HI R16, RZ, R7, R16 ;  /* 0x00000007ff107219 */ /* 0x000fe40000011610 */
[----:B------:R-:W-:Y:S01]  /*1060*/  SEL R5, R14, R5, !P1 ;  /* 0x000000050e057207 */ /* 0x000fe20004800000 */
[----:B--2---:R-:W-:Y:S01]  /*1070*/  IMAD.HI.U32 R13, R11, R2, RZ ;  /* 0x000000020b0d7227 */ /* 0x004fe200078e00ff */
[----:B------:R-:W-:-:S03]  /*1080*/  SEL R16, R15, R16, !P2 ;  /* 0x000000100f107207 */ /* 0x000fc60005000000 */
[----:B------:R-:W-:Y:S01]  /*1090*/  IMAD.HI.U32 R6, R12, R2, RZ ;  /* 0x000000020c067227 */ /* 0x000fe200078e00ff */
[----:B------:R-:W-:-:S04]  /*10a0*/  @P0 SHF.R.U32.HI R11, RZ, R3, R13 ;  /* 0x00000003ff0b0219 */ /* 0x000fc8000001160d */
[----:B------:R-:W-:Y:S01]  /*10b0*/  @P0 SHF.R.U32.HI R12, RZ, R3, R6 ;  /* 0x00000003ff0c0219 */ /* 0x000fe20000011606 */
[----:B------:R-:W-:-:S04]  /*10c0*/  IMAD R11, R11, R10, RZ ;  /* 0x0000000a0b0b7224 */ /* 0x000fc800078e02ff */
[----:B------:R-:W-:Y:S01]  /*10d0*/  IMAD R6, R12, R10, RZ ;  /* 0x0000000a0c067224 */ /* 0x000fe200078e02ff */
[----:B------:R-:W-:-:S04]  /*10e0*/  ISETP.GE.AND P1, PT, R5, R11, PT ;  /* 0x0000000b0500720c */ /* 0x000fc80003f26270 */
[----:B------:R-:W-:Y:S01]  /*10f0*/  ISETP.GE.OR P1, PT, R16, R6, P1 ;  /* 0x000000061000720c */ /* 0x000fe20000f26670 */
[----:B------:R-:W-:-:S05]  /*1100*/  IMAD.HI.U32 R6, R5, R2, RZ ;  /* 0x0000000205067227 */ /* 0x000fca00078e00ff */
[----:B------:R-:W-:-:S04]  /*1110*/  SHF.R.U32.HI R6, RZ, R3, R6 ;  /* 0x00000003ff067219 */ /* 0x000fc80000011606 */
[----:B------:R-:W-:-:S03]  /*1120*/  SEL R6, R5, R6, !P0 ;  /* 0x0000000605067207 */ /* 0x000fc60004000000 */
[----:B------:R-:W-:Y:S01]  /*1130*/  @!P1 IMAD.HI.U32 R7, R16, R2, RZ ;  /* 0x0000000210079227 */ /* 0x000fe200078e00ff */
[----:B------:R-:W-:-:S04]  /*1140*/  IADD3 R2, PT, PT, -R6, RZ, RZ ;  /* 0x000000ff06027210 */ /* 0x000fc80007ffe1ff */
[----:B------:R-:W-:Y:S01]  /*1150*/  @!P1 SHF.R.U32.HI R3, RZ, R3, R7 ;  /* 0x00000003ff039219 */ /* 0x000fe20000011607 */
[----:B------:R-:W-:Y:S01]  /*1160*/  IMAD R2, R10, R2, R5 ;  /* 0x000000020a027224 */ /* 0x000fe200078e0205 */
[----:B------:R-:W-:Y:S02]  /*1170*/  IADD3 R7, PT, PT, -R5, RZ, RZ ;  /* 0x000000ff05077210 */ /* 0x000fe40007ffe1ff */
[----:B------:R-:W-:-:S03]  /*1180*/  @!P1 SEL R3, R16, R3, !P0 ;  /* 0x0000000310039207 */ /* 0x000fc60004000000 */
[----:B------:R-:W-:Y:S02]  /*1190*/  IMAD R7, R4, R7, R14 ;  /* 0x0000000704077224 */ /* 0x000fe400078e020e */
[--C-:B------:R-:W-:Y:S02]  /*11a0*/  @!P1 IMAD.IADD R6, R6, 0x1, -R3.reuse ;  /* 0x0000000106069824 */ /* 0x100fe400078e0a03 */
[----:B------:R-:W-:Y:S01]  /*11b0*/  @!P1 IMAD R3, R2, R12, R3 ;  /* 0x0000000c02039224 */ /* 0x000fe200078e0203 */
[----:B------:R-:W-:Y:S01]  /*11c0*/  IADD3 R2, PT, PT, -R16, RZ, RZ ;  /* 0x000000ff10027210 */ /* 0x000fe20007ffe1ff */
[----:B------:R-:W-:Y:S02]  /*11d0*/  @!P1 IMAD R5, R6, R10, R16 ;  /* 0x0000000a06059224 */ /* 0x000fe400078e0210 */
[----:B------:R-:W-:Y:S02]  /*11e0*/  @!P1 IMAD.MOV.U32 R16, RZ, RZ, R3 ;  /* 0x000000ffff109224 */ /* 0x000fe400078e0003 */
[----:B------:R-:W-:-:S02]  /*11f0*/  IMAD R2, R9, R2, R15 ;  /* 0x0000000209027224 */ /* 0x000fc400078e020f */
[----:B------:R-:W-:Y:S02]  /*1200*/  IMAD R14, R5, R4, R7 ;  /* 0x00000004050e7224 */ /* 0x000fe400078e0207 */
[----:B------:R-:W-:Y:S02]  /*1210*/  IMAD R15, R16, R9, R2 ;  /* 0x00000009100f7224 */ /* 0x000fe400078e0202 */
.L_x_15:
[----:B------:R-:W1:Y:S01]  /*1220*/  LDCU UR4, c[0x0][0xb30] ;  /* 0x00016600ff0477ac */ /* 0x000e620008000800 */
[----:B------:R-:W2:Y:S08]  /*1230*/  S2UR UR45, SR_CgaCtaId ;  /* 0x00000000002d79c3 */ /* 0x000eb00000008800 */
[----:B------:R-:W3:Y:S01]  /*1240*/  LDC R42, c[0x0][0xb24] ;  /* 0x0002c900ff2a7b82 */ /* 0x000ee20000000800 */
[----:B-1----:R-:W-:-:S09]  /*1250*/  UISETP.NE.AND UP0, UPT, UR4, 0x1, UPT ;  /* 0x000000010400788c */ /* 0x002fd2000bf05270 */
[----:B--2---:R-:W-:Y:S05]  /*1260*/  BRA.U UP0, `(.L_x_16) ;  /* 0x0000000100407547 */ /* 0x004fea000b800000 */
[----:B------:R-:W1:Y:S08]  /*1270*/  LDC.64 R4, c[0x0][0xb10] ;  /* 0x0002c400ff047b82 */ /* 0x000e700000000a00 */
[----:B------:R-:W2:Y:S08]  /*1280*/  LDC.64 R2, c[0x0][0xb18] ;  /* 0x0002c600ff027b82 */ /* 0x000eb00000000a00 */
[----:B------:R-:W4:Y:S08]  /*1290*/  LDC R6, c[0x0][0xb20] ;  /* 0x0002c800ff067b82 */ /* 0x000f300000000800 */
[----:B------:R-:W3:Y:S01]  /*12a0*/  LDC R7, c[0x0][0xb0c] ;  /* 0x0002c300ff077b82 */ /* 0x000ee20000000800 */
[----:B-1----:R-:W-:-:S05]  /*12b0*/  IMAD.HI.U32 R4, R15, R4, RZ ;  /* 0x000000040f047227 */ /* 0x002fca00078e00ff */
[----:B------:R-:W-:Y:S01]  /*12c0*/  SHF.R.U32.HI R4, RZ, R5, R4 ;  /* 0x00000005ff047219 */ /* 0x000fe20000011604 */
[----:B--2---:R-:W-:Y:S01]  /*12d0*/  IMAD.HI.U32 R3, R14, R3, RZ ;  /* 0x000000030e037227 */ /* 0x004fe200078e00ff */
[----:B------:R-:W-:-:S04]  /*12e0*/  ISETP.NE.AND P0, PT, R2, 0x1, PT ;  /* 0x000000010200780c */ /* 0x000fc80003f05270 */
[----:B----4-:R-:W-:-:S04]  /*12f0*/  SHF.R.U32.HI R3, RZ, R6, R3 ;  /* 0x00000006ff037219 */ /* 0x010fc80000011603 */
[----:B------:R-:W-:Y:S02]  /*1300*/  SEL R3, R14, R3, !P0 ;  /* 0x000000030e037207 */ /* 0x000fe40004000000 */
[----:B---3--:R-:W-:-:S04]  /*1310*/  ISETP.NE.AND P1, PT, R7, 0x1, PT ;  /* 0x000000010700780c */ /* 0x008fc80003f25270 */
[----:B------:R-:W-:-:S05]  /*1320*/  SEL R4, R15, R4, !P1 ;  /* 0x000000040f047207 */ /* 0x000fca0004800000 */
[----:B------:R-:W-:Y:S02]  /*1330*/  IMAD.IADD R5, R3, 0x1, -R4 ;  /* 0x0000000103057824 */ /* 0x000fe400078e0a04 */
[----:B------:R-:W-:Y:S02]  /*1340*/  IMAD.IADD R3, R4, 0x1, -R3 ;  /* 0x0000000104037824 */ /* 0x000fe400078e0a03 */
[----:B------:R-:W-:Y:S02]  /*1350*/  IMAD R15, R5, R7, R15 ;  /* 0x00000007050f7224 */ /* 0x000fe400078e020f */
[----:B------:R-:W-:-:S07]  /*1360*/  IMAD R14, R3, R2, R14 ;  /* 0x00000002030e7224 */ /* 0x000fce00078e020e */
.L_x_16:
[----:B------:R-:W-:Y:S01]  /*1370*/  BAR.SYNC.DEFER_BLOCKING 0x0 ;  /* 0x0000000000007b1d */ /* 0x000fe20000010000 */
[----:B------:R-:W-:Y:S01]  /*1380*/  UISETP.NE.AND UP0, UPT, UR6, 0x2, UPT ;  /* 0x000000020600788c */ /* 0x000fe2000bf05270 */
[----:B------:R-:W-:Y:S02]  /*1390*/  ISETP.NE.OR P5, PT, R0, 0x2, !P5 ;  /* 0x000000020000780c */ /* 0x000fe40006fa5670 */
[----:B------:R-:W-:-:S06]  /*13a0*/  LOP3.LUT R2, R109, 0x1f, RZ, 0xc0, !PT ;  /* 0x0000001f6d027812 */ /* 0x000fcc00078ec0ff */
[----:B------:R-:W-:Y:S05]  /*13b0*/  BRA.U UP0, `(.L_x_17) ;  /* 0x0000001100987547 */ /* 0x000fea000b800000 */
[----:B------:R-:W1:Y:S01]  /*13c0*/  LDCU UR13, c[0x0][0x38c] ;  /* 0x00007180ff0d77ac */ /* 0x000e620008000800 */
[----:B------:R-:W2:Y:S01]  /*13d0*/  LDC R8, c[0x0][0x370] ;  /* 0x0000dc00ff087b82 */ /* 0x000ea20000000800 */
[----:B------:R-:W-:Y:S01]  /*13e0*/  HFMA2 R16, -RZ, RZ, 0, 0 ;  /* 0x00000000ff107431 */ /* 0x000fe200000001ff */
[----:B------:R-:W-:Y:S01]  /*13f0*/  ISETP.EQ.OR P4, PT, R2, RZ, P5 ;  /* 0x000000ff0200720c */ /* 0x000fe20002f82670 */
[----:B------:R-:W-:Y:S01]  /*1400*/  IMAD.MOV.U32 R17, RZ, RZ, 0x1 ;  /* 0x00000001ff117424 */ /* 0x000fe200078e00ff */
[----:B------:R-:W-:Y:S01]  /*1410*/  CS2R R12, SRZ ;  /* 0x00000000000c7805 */ /* 0x000fe2000001ff00 */
[----:B------:R-:W-:Y:S01]  /*1420*/  IMAD.MOV.U32 R11, RZ, RZ, 0x1 ;  /* 0x00000001ff0b7424 */ /* 0x000fe200078e00ff */
[----:B------:R-:W4:Y:S02]  /*1430*/  LDCU.64 UR22, c[0x0][0x348] ;  /* 0x00006900ff1677ac */ /* 0x000f240008000a00 */
[----:B------:R-:W2:Y:S01]  /*1440*/  LDC R0, c[0x0][0x374] ;  /* 0x0000dd00ff007b82 */ /* 0x000ea20000000800 */
[----:B------:R-:W-:Y:S01]  /*1450*/  UMOV UR6, URZ ;  /* 0x000000ff00067c82 */ /* 0x000fe20008000000 */
[----:B-1----:R-:W-:-:S04]  /*1460*/  UIADD3 UR5, UPT, UPT, UR13, 0x3f, URZ ;  /* 0x0000003f0d057890 */ /* 0x002fc8000fffe0ff */
[----:B------:R-:W-:-:S04]  /*1470*/  USHF.R.S32.HI UR4, URZ, 0x1f, UR5 ;  /* 0x0000001fff047899 */ /* 0x000fc80008011405 */
[----:B------:R-:W-:-:S04]  /*1480*/  ULEA.HI UR4, UR4, UR5, URZ, 0x6 ;  /* 0x0000000504047291 */ /* 0x000fc8000f8f30ff */
[----:B------:R-:W-:Y:S02]  /*1490*/  USHF.R.S32.HI UR15, URZ, 0x6, UR4 ;  /* 0x00000006ff0f7899 */ /* 0x000fe40008011404 */
[----:B------:R-:W-:Y:S02]  /*14a0*/  UIADD3 UR4, UPT, UPT, UR13, -0x1, URZ ;  /* 0xffffffff0d047890 */ /* 0x000fe4000fffe0ff */
[----:B------:R-:W-:Y:S02]  /*14b0*/  UISETP.LT.U32.AND UP0, UPT, UR15, 0x6, UPT ;  /* 0x000000060f00788c */ /* 0x000fe4000bf01070 */
[----:B------:R-:W-:Y:S02]  /*14c0*/  UISETP.GE.U32.AND UP1, UPT, UR4, -0x7f, UPT ;  /* 0xffffff810400788c */ /* 0x000fe4000bf26070 */
[----:B------:R-:W-:Y:S02]  /*14d0*/  USEL UR14, UR15, 0x6, UP0 ;  /* 0x000000060f0e7887 */ /* 0x000fe40008000000 */
[----:B------:R-:W-:-:S02]  /*14e0*/  UIADD3 UR13, UPT, UPT, UR13, 0x7e, URZ ;  /* 0x0000007e0d0d7890 */ /* 0x000fc4000fffe0ff */
[----:B------:R-:W-:Y:S02]  /*14f0*/  UIADD3 UR5, UPT, UPT, UR14, -0x1, URZ ;  /* 0xffffffff0e057890 */ /* 0x000fe4000fffe0ff */
[----:B------:R-:W-:-:S03]  /*1500*/  UIADD3 UR7, UPT, UPT, UR15, -UR14, URZ ;  /* 0x8000000e0f077290 */ /* 0x000fc6000fffe0ff */
[----:B------:R-:W-:-:S04]  /*1510*/  @UP1 UIADD3 UR5, UPT, UPT, UR14, URZ, URZ ;  /* 0x000000ff0e051290 */ /* 0x000fc8000fffe0ff */
[----:B----4-:R-:W-:-:S12]  /*1520*/  UIADD3 UR5, UPT, UPT, UR5, 0x1, URZ ;  /* 0x0000000105057890 */ /* 0x010fd8000fffe0ff */
.L_x_35:
[----:B------:R-:W-:Y:S01]  /*1530*/  UISETP.NE.AND UP0, UPT, UR45, URZ, UPT ;  /* 0x000000ff2d00728c */ /* 0x000fe2000bf05270 */
[----:B------:R-:W1:Y:S08]  /*1540*/  S2UR UR45, SR_CgaCtaId ;  /* 0x00000000002d79c3 */ /* 0x000e700000008800 */
[----:B------:R-:W-:Y:S05]  /*1550*/  BRA.U UP0, `(.L_x_18) ;  /* 0x0000000100347547 */ /* 0x000fea000b800000 */
[----:B------:R-:W4:Y:S01]  /*1560*/  S2R R2, SR_CgaCtaId ;  /* 0x0000000000027919 */ /* 0x000f220000008800 */
[----:B------:R-:W-:-:S04]  /*1570*/  MOV R3, 0x400 ;  /* 0x0000040000037802 */ /* 0x000fc80000000f00 */
[----:B----4-:R-:W-:Y:S02]  /*1580*/  LEA R2, R2, R3, 0x18 ;  /* 0x0000000302027211 */ /* 0x010fe400078ec0ff */
[----:B------:R-:W-:-:S03]  /*1590*/  SHF.L.U32 R3, R11, 0x1f, RZ ;  /* 0x0000001f0b037819 */ /* 0x000fc600000006ff */
[----:B------:R-:W-:-:S04]  /*15a0*/  IMAD R2, R12, 0x8, R2 ;  /* 0x000000080c027824 */ /* 0x000fc800078e0202 */
[----:B------:R-:W4:Y:S02]  /*15b0*/  SYNCS.PHASECHK.TRANS64.TRYWAIT P0, [R2+URZ+0x120], R3 ;  /* 0x00012003020075a7 */ /* 0x000f2400080011ff */
[----:B----4-:R-:W-:Y:S05]  /*15c0*/  @!P0 BRA `(.L_x_19) ;  /* 0x0000007800848947 */ /* 0x010fea0003800000 */
.L_x_135:
[----:B------:R-:W-:Y:S01]  /*15d0*/  VIADD R12, R12, 0x1 ;  /* 0x000000010c0c7836 */ /* 0x000fe20000000000 */
[----:B------:R4:W-:Y:S04]  /*15e0*/  SYNCS.ARRIVE.TRANS64.A1T0 RZ, [R2+URZ+0x110], RZ ;  /* 0x000110ff02ff79a7 */ /* 0x0009e800081000ff */
[----:B------:R-:W-:-:S04]  /*15f0*/  ISETP.NE.AND P0, PT, R12, 0x2, PT ;  /* 0x000000020c00780c */ /* 0x000fc80003f05270 */
[----:B------:R-:W-:Y:S02]  /*1600*/  SEL R12, R12, RZ, P0 ;  /* 0x000000ff0c0c7207 */ /* 0x000fe40000000000 */
[----:B----4-:R-:W-:-:S04]  /*1610*/  SEL R2, RZ, 0x1, P0 ;  /* 0x00000001ff027807 */ /* 0x010fc80000000000 */
[----:B------:R-:W-:-:S07]  /*1620*/  LOP3.LUT R11, R11, R2, RZ, 0x3c, !PT ;  /* 0x000000020b0b7212 */ /* 0x000fce00078e3cff */
.L_x_18:
[----:B------:R-:W-:Y:S01]  /*1630*/  UMOV UR4, 0x400 ;  /* 0x0000040000047882 */ /* 0x000fe20000000000 */
[----:B------:R-:W-:Y:S01]  /*1640*/  SHF.L.U32 R2, R17, 0x1f, RZ ;  /* 0x0000001f11027819 */ /* 0x000fe200000006ff */
[----:B-1----:R-:W-:Y:S01]  /*1650*/  ULEA UR4, UR45, UR4, 0x18 ;  /* 0x000000042d047291 */ /* 0x002fe2000f8ec0ff */
[----:B------:R-:W-:Y:S01]  /*1660*/  R2UR UR43, R15 ;  /* 0x000000000f2b72ca */ /* 0x000fe200000e0000 */
[----:B------:R-:W-:Y:S01]  /*1670*/  UISETP.GE.U32.AND UP0, UPT, UR13, 0x7f, UPT ;  /* 0x0000007f0d00788c */ /* 0x000fe2000bf06070 */
[----:B------:R-:W-:Y:S01]  /*1680*/  R2UR UR11, R14 ;  /* 0x000000000e0b72ca */ /* 0x000fe200000e0000 */
[----:B------:R-:W-:Y:S01]  /*1690*/  ULEA UR8, UR6, UR4, 0x3 ;  /* 0x0000000406087291 */ /* 0x000fe2000f8e18ff */
[----:B------:R-:W-:-:S08]  /*16a0*/  UMOV UR24, URZ ;  /* 0x000000ff00187c82 */ /* 0x000fd00008000000 */
[----:B------:R1:W4:Y:S01]  /*16b0*/  SYNCS.PHASECHK.TRANS64.TRYWAIT P0, [UR8+0x30], R2 ;  /* 0x00003002ff0075a7 */ /* 0x0003220008001108 */
[----:B------:R-:W-:Y:S02]  /*16c0*/  USHF.L.U32 UR43, UR43, 0x7, URZ ;  /* 0x000000072b2b7899 */ /* 0x000fe400080006ff */
[----:B------:R-:W-:Y:S01]  /*16d0*/  USHF.L.U32 UR11, UR11, 0x7, URZ ;  /* 0x000000070b0b7899 */ /* 0x000fe200080006ff */
[----:B------:R-:W-:Y:S11]  /*16e0*/  BRA.U !UP0, `(.L_x_20) ;  /* 0x0000000108a47547 */ /* 0x000ff6000b800000 */
[----:B------:R-:W-:Y:S01]  /*16f0*/  UMOV UR16, URZ ;  /* 0x000000ff00107c82 */ /* 0x000fe20008000000 */
[----:B------:R-:W-:-:S05]  /*1700*/  UMOV UR17, UR6 ;  /* 0x0000000600117c82 */ /* 0x000fca0008000000 */
.L_x_25:
[----:B-1----:R-:W-:Y:S01]  /*1710*/  ULEA UR41, UR17, UR4, 0x3 ;  /* 0x0000000411297291 */ /* 0x002fe2000f8e18ff */
[----:B----4-:R-:W-:Y:S01]  /*1720*/  @!P5 MOV R3, 0x8000 ;  /* 0x000080000003d802 */ /* 0x010fe20000000f00 */
[----:B----4-:R-:W-:Y:S10]  /*1730*/  @P0 BRA `(.L_x_21) ;  /* 0x00000000000c0947 */ /* 0x010ff40003800000 */
[----:B------:R-:W-:-:S04]  /*1740*/  SHF.L.U32 R4, R17, 0x1f, RZ ;  /* 0x0000001f11047819 */ /* 0x000fc800000006ff */
[----:B------:R-:W4:Y:S02]  /*1750*/  SYNCS.PHASECHK.TRANS64.TRYWAIT P0, [UR41+0x30], R4 ;  /* 0x00003004ff0075a7 */ /* 0x000f240008001129 */
[----:B----4-:R-:W-:Y:S05]  /*1760*/  @!P0 BRA `(.L_x_22) ;  /* 0x0000007800308947 */ /* 0x010fea0003800000 */
.L_x_21:
[----:B------:R4:W-:Y:S01]  /*1770*/  @!P5 SYNCS.ARRIVE.TRANS64 RZ, [UR41], R3 ;  /* 0x00000003ffffd9a7 */ /* 0x0009e20008000029 */
[----:B------:R-:W-:Y:S04]  /*1780*/  BSSY.RECONVERGENT B0, `(.L_x_23) ;  /* 0x0000003000007945 */ /* 0x000fe80003800200 */
[----:B------:R-:W-:Y:S05]  /*1790*/  @P4 BRA `(.L_x_24) ;  /* 0x0000000000044947 */ /* 0x000fea0003800000 */
[----:B------:R-:W-:Y:S05]  /*17a0*/  BPT.TRAP 0x1 ;  /* 0x000000040000795c */ /* 0x000fea0000300000 */
.L_x_24:
[----:B------:R-:W-:Y:S05]  /*17b0*/  BSYNC.RECONVERGENT B0 ;  /* 0x0000000000007941 */ /* 0x000fea0003800200 */
.L_x_23:
[----:B------:R-:W-:Y:S02]  /*17c0*/  UIADD3 UR6, UPT, UPT, UR17, 0x1, URZ ;  /* 0x0000000111067890 */ /* 0x000fe4000fffe0ff */
[----:B------:R-:W-:Y:S02]  /*17d0*/  UIADD3 UR26, UP1, UPT, UR22, 0x80, URZ ;  /* 0x00000080161a7890 */ /* 0x000fe4000ff3e0ff */
[----:B------:R-:W-:Y:S02]  /*17e0*/  UISETP.NE.AND UP0, UPT, UR6, 0x6, UPT ;  /* 0x000000060600788c */ /* 0x000fe4000bf05270 */
[----:B------:R-:W-:Y:S02]  /*17f0*/  USHF.L.U32 UR42, UR16, 0x6, URZ ;  /* 0x00000006102a7899 */ /* 0x000fe400080006ff */
[----:B------:R-:W-:Y:S02]  /*1800*/  USEL UR9, URZ, 0x1, UP0 ;  /* 0x00000001ff097887 */ /* 0x000fe40008000000 */
[----:B------:R-:W-:-:S02]  /*1810*/  USEL UR6, UR6, URZ, UP0 ;  /* 0x000000ff06067287 */ /* 0x000fc40008000000 */
[----:B------:R-:W-:Y:S02]  /*1820*/  UIADD3 UR20, UP0, UPT, UR22, 0x180, URZ ;  /* 0x0000018016147890 */ /* 0x000fe4000ff1e0ff */
[----:B------:R-:W-:Y:S01]  /*1830*/  ULEA UR8, UR6, UR4, 0x3 ;  /* 0x0000000406087291 */ /* 0x000fe2000f8e18ff */
[----:B------:R-:W-:Y:S01]  /*1840*/  LOP3.LUT R17, R17, UR9, RZ, 0x3c, !PT ;  /* 0x0000000911117c12 */ /* 0x000fe2000f8e3cff */
[----:B------:R-:W-:Y:S02]  /*1850*/  UIADD3.X UR27, UPT, UPT, URZ, UR23, URZ, UP1, !UPT ;  /* 0x00000017ff1b7290 */ /* 0x000fe40008ffe4ff */
[----:B------:R-:W-:Y:S01]  /*1860*/  UIADD3.X UR21, UPT, UPT, URZ, UR23, URZ, UP0, !UPT ;  /* 0x00000017ff157290 */ /* 0x000fe200087fe4ff */
[----:B-1----:R-:W-:Y:S01]  /*1870*/  SHF.L.U32 R2, R17, 0x1f, RZ ;  /* 0x0000001f11027819 */ /* 0x002fe200000006ff */
[----:B------:R-:W-:Y:S01]  /*1880*/  UMOV UR18, 0x0 ;  /* 0x0000000000127882 */ /* 0x000fe20000000000 */
[----:B------:R-:W-:Y:S01]  /*1890*/  UMOV UR19, 0x10000000 ;  /* 0x1000000000137882 */ /* 0x000fe20000000000 */
[----:B------:R-:W-:Y:S01]  /*18a0*/  UMOV UR12, UR44 ;  /* 0x0000002c000c7c82 */ /* 0x000fe20008000000 */
[----:B------:R1:W1:Y:S01]  /*18b0*/  SYNCS.PHASECHK.TRANS64.TRYWAIT P0, [UR8+0x30], R2 ;  /* 0x00003002ff0075a7 */ /* 0x0002620008001108 */
[----:B------:R-:W-:Y:S01]  /*18c0*/  ULEA UR8, UR17, UR4, 0xe ;  /* 0x0000000411087291 */ /* 0x000fe2000f8e70ff */
[----:B------:R-:W-:Y:S01]  /*18d0*/  UMOV UR9, UR41 ;  /* 0x0000002900097c82 */ /* 0x000fe20008000000 */
[----:B------:R-:W-:-:S02]  /*18e0*/  UMOV UR10, UR42 ;  /* 0x0000002a000a7c82 */ /* 0x000fc40008000000 */
[----:B------:R-:W-:Y:S02]  /*18f0*/  UIADD3 UR40, UPT, UPT, UR8, 0x8400, URZ ;  /* 0x0000840008287890 */ /* 0x000fe4000fffe0ff */
[----:B------:R-:W-:Y:S02]  /*1900*/  UIADD3 UR8, UPT, UPT, UR8, 0x20400, URZ ;  /* 0x0002040008087890 */ /* 0x000fe4000fffe0ff */
[----:B------:R-:W-:Y:S01]  /*1910*/  UIADD3 UR16, UPT, UPT, UR16, 0x1, URZ ;  /* 0x0000000110107890 */ /* 0x000fe2000fffe0ff */
[----:B------:R-:W-:Y:S01]  /*1920*/  UMOV UR24, UR5 ;  /* 0x0000000500187c82 */ /* 0x000fe20008000000 */
[----:B------:R-:W-:Y:S02]  /*1930*/  UMOV UR17, UR6 ;  /* 0x0000000600117c82 */ /* 0x000fe40008000000 */
[----:B------:R-:W-:Y:S01]  /*1940*/  UISETP.NE.AND UP0, UPT, UR16, UR5, UPT ;  /* 0x000000051000728c */ /* 0x000fe2000bf05270 */
[----:B------:R1:W-:Y:S02]  /*1950*/  UTMALDG.3D [UR40], [UR26], desc[UR18] ;  /* 0x000012281a0075b4 */ /* 0x0003e40008011000 */
[----:B------:R1:W-:Y:S06]  /*1960*/  UTMALDG.3D [UR8], [UR20], desc[UR18] ;  /* 0x00001208140075b4 */ /* 0x0003ec0008011000 */
[----:B------:R-:W-:Y:S05]  /*1970*/  BRA.U UP0, `(.L_x_25) ;  /* 0xfffffffd00647547 */ /* 0x000fea000b83ffff */
.L_x_20:
[----:B-1--4-:R-:W-:Y:S01]  /*1980*/  PLOP3.LUT P0, PT, PT, PT, UP3, 0x80, 0x8 ;  /* 0x000000000008781c */ /* 0x012fe20003f0f038 */
[----:B------:R-:W-:Y:S01]  /*1990*/  ULEA UR8, UR6, UR4, 0x3 ;  /* 0x0000000406087291 */ /* 0x000fe2000f8e18ff */
[----:B------:R-:W-:Y:S01]  /*19a0*/  SHF.L.U32 R2, R17, 0x1f, RZ ;  /* 0x0000001f11027819 */ /* 0x000fe200000006ff */
[----:B------:R-:W-:-:S10]  /*19b0*/  UISETP.GT.AND UP0, UPT, UR15, UR14, UPT ;  /* 0x0000000e0f00728c */ /* 0x000fd4000bf04270 */
[----:B------:R-:W-:Y:S01]  /*19c0*/  @!P0 SYNCS.ARRIVE.TRANS64.A1T0 RZ, [UR4+0xa8], RZ ;  /* 0x0000a8ffffff89a7 */ /* 0x000fe20008100004 */
[----:B------:R1:W4:Y:S01]  /*19d0*/  SYNCS.PHASECHK.TRANS64.TRYWAIT P0, [UR8+0x30], R2 ;  /* 0x00003002ff0075a7 */ /* 0x0003220008001108 */
[----:B------:R-:W-:Y:S05]  /*19e0*/  BRA.U !UP0, `(.L_x_26) ;  /* 0x0000000108a87547 */ /* 0x000fea000b800000 */
[----:B------:R-:W-:Y:S01]  /*19f0*/  UIADD3 UR21, UPT, UPT, UR7, UR24, URZ ;  /* 0x0000001807157290 */ /* 0x000fe2000fffe0ff */
[----:B------:R-:W-:-:S11]  /*1a00*/  UMOV UR25, UR6 ;  /* 0x0000000600197c82 */ /* 0x000fd60008000000 */
.L_x_31:
[----:B-1----:R-:W-:Y:S01]  /*1a10*/  ULEA UR17, UR25, UR4, 0x3 ;  /* 0x0000000419117291 */ /* 0x002fe2000f8e18ff */
[----:B----4-:R-:W-:Y:S01]  /*1a20*/  @!P5 MOV R3, 0x8000 ;  /* 0x000080000003d802 */ /* 0x010fe20000000f00 */
[----:B----4-:R-:W-:Y:S10]  /*1a30*/  @P0 BRA `(.L_x_27) ;  /* 0x00000000000c0947 */ /* 0x010ff40003800000 */
[----:B------:R-:W-:-:S04]  /*1a40*/  SHF.L.U32 R4, R17, 0x1f, RZ ;  /* 0x0000001f11047819 */ /* 0x000fc800000006ff */
[----:B------:R-:W4:Y:S02]  /*1a50*/  SYNCS.PHASECHK.TRANS64.TRYWAIT P0, [UR17+0x30], R4 ;  /* 0x00003004ff0075a7 */ /* 0x000f240008001111 */
[----:B----4-:R-:W-:Y:S05]  /*1a60*/  @!P0 BRA `(.L_x_28) ;  /* 0x0000007400888947 */ /* 0x010fea0003800000 */
.L_x_27:
[----:B------:R4:W-:Y:S01]  /*1a70*/  @!P5 SYNCS.ARRIVE.TRANS64 RZ, [UR17], R3 ;  /* 0x00000003ffffd9a7 */ /* 0x0009e20008000011 */
[----:B------:R-:W-:Y:S04]  /*1a80*/  BSSY.RECONVERGENT B0, `(.L_x_29) ;  /* 0x0000003000007945 */ /* 0x000fe80003800200 */
[----:B------:R-:W-:Y:S05]  /*1a90*/  @P4 BRA `(.L_x_30) ;  /* 0x0000000000044947 */ /* 0x000fea0003800000 */
[----:B------:R-:W-:Y:S05]  /*1aa0*/  BPT.TRAP 0x1 ;  /* 0x000000040000795c */ /* 0x000fea0000300000 */
.L_x_30:
[----:B------:R-:W-:Y:S05]  /*1ab0*/  BSYNC.RECONVERGENT B0 ;  /* 0x0000000000007941 */ /* 0x000fea0003800200 */
.L_x_29:
        /* <DEDUP_REMOVED lines=20> */
[----:B------:R-:W-:Y:S01]  /*1c00*/  UIADD3 UR8, UPT, UPT, UR8, 0x20400, URZ ;  /* 0x0002040008087890 */ /* 0x000fe2000fffe0ff */
[----:B------:R-:W-:Y:S01]  /*1c10*/  UMOV UR9, UR17 ;  /* 0x0000001100097c82 */ /* 0x000fe20008000000 */
[----:B------:R-:W-:Y:S01]  /*1c20*/  UMOV UR10, UR18 ;  /* 0x00000012000a7c82 */ /* 0x000fe20008000000 */
[----:B------:R-:W-:Y:S01]  /*1c30*/  UIADD3 UR24, UPT, UPT, UR24, 0x1, URZ ;  /* 0x0000000118187890 */ /* 0x000fe2000fffe0ff */
[----:B------:R-:W-:-:S03]  /*1c40*/  UMOV UR25, UR6 ;  /* 0x0000000600197c82 */ /* 0x000fc60008000000 */
[----:B------:R1:W-:Y:S01]  /*1c50*/  UTMALDG.3D [UR16], [UR30], desc[UR26] ;  /* 0x00001a101e0075b4 */ /* 0x0003e20008011000 */
[----:B------:R-:W-:Y:S01]  /*1c60*/  UISETP.NE.AND UP0, UPT, UR24, UR21, UPT ;  /* 0x000000151800728c */ /* 0x000fe2000bf05270 */
[----:B------:R1:W-:Y:S08]  /*1c70*/  UTMALDG.3D [UR8], [UR28], desc[UR26] ;  /* 0x00001a081c0075b4 */ /* 0x0003f00008011000 */
[----:B------:R-:W-:Y:S05]  /*1c80*/  BRA.U UP0, `(.L_x_31) ;  /* 0xfffffffd00607547 */ /* 0x000fea000b83ffff */
.L_x_26:
[C---:B-1----:R-:W-:Y:S01]  /*1c90*/  LEA R2, R16.reuse, UR4, 0x3 ;  /* 0x0000000410027c11 */ /* 0x042fe2000f8e18ff */
[----:B------:R-:W-:Y:S01]  /*1ca0*/  NOP ;  /* 0x0000000000007918 */ /* 0x000fe20000000000 */
[----:B----4-:R-:W-:Y:S02]  /*1cb0*/  SHF.L.U32 R3, R13, 0x1f, RZ ;  /* 0x0000001f0d037819 */ /* 0x010fe400000006ff */
[----:B------:R-:W-:Y:S02]  /*1cc0*/  LEA R4, R16, UR4, 0x4 ;  /* 0x0000000410047c11 */ /* 0x000fe4000f8e20ff */
[----:B------:R-:W1:Y:S02]  /*1cd0*/  SYNCS.PHASECHK.TRANS64.TRYWAIT P0, [R2+URZ+0xb0], R3 ;  /* 0x0000b003020075a7 */ /* 0x000e6400080011ff */
[----:B-1----:R-:W-:Y:S05]  /*1ce0*/  @!P0 BRA `(.L_x_32) ;  /* 0x0000007400008947 */ /* 0x002fea0003800000 */
.L_x_138:
[----:B------:R-:W4:Y:S01]  /*1cf0*/  LDS.128 R4, [R4+0x140] ;  /* 0x0001400004047984 */ /* 0x000f220000000c00 */
[----:B---3--:R-:W-:Y:S01]  /*1d00*/  ISETP.GE.AND P0, PT, R42, 0x1, PT ;  /* 0x000000012a00780c */ /* 0x008fe20003f06270 */
[----:B-1----:R-:W-:Y:S01]  /*1d10*/  VIADD R2, R2, 0xc0 ;  /* 0x000000c002027836 */ /* 0x002fe20000000000 */
[----:B------:R-:W-:Y:S01]  /*1d20*/  @!PT LDS RZ, [RZ] ;  /* 0x00000000fffff984 */ /* 0x000fe20000000800 */
[----:B------:R-:W-:Y:S01]  /*1d30*/  @!PT LDS RZ, [RZ] ;  /* 0x00000000fffff984 */ /* 0x000fe20000000800 */
[----:B------:R-:W-:Y:S01]  /*1d40*/  @!PT LDS RZ, [RZ] ;  /* 0x00000000fffff984 */ /* 0x000fe20000000800 */
[----:B------:R-:W-:Y:S01]  /*1d50*/  @!PT LDS RZ, [RZ] ;  /* 0x00000000fffff984 */ /* 0x000fe20000000800 */
[----:B------:R1:W-:Y:S06]  /*1d60*/  MEMBAR.ALL.CTA ;  /* 0x0000000000007992 */ /* 0x0003ec0000008000 */
[----:B-1----:R-:W1:Y:S01]  /*1d70*/  FENCE.VIEW.ASYNC.S ;  /* 0x00000000000073c6 */ /* 0x002e620000000000 */
[----:B------:R-:W-:-:S04]  /*1d80*/  PRMT R2, RZ, 0x654, R2 ;  /* 0x00000654ff027816 */ /* 0x000fc80000000002 */
[----:B-1----:R1:W-:Y:S01]  /*1d90*/  SYNCS.ARRIVE.TRANS64.RED.A1T0 RZ, [R2+URZ], RZ ;  /* 0x000000ff02ff79a7 */ /* 0x0023e200081004ff */
[----:B----4-:R-:W-:-:S13]  /*1da0*/  LOP3.LUT P2, RZ, R6, 0x1, RZ, 0xc0, !PT ;  /* 0x0000000106ff7812 */ /* 0x010fda000784c0ff */
[----:B------:R-:W-:Y:S01]  /*1db0*/  @P2 SHF.R.U32.HI R3, RZ, 0x10, R5 ;  /* 0x00000010ff032819 */ /* 0x000fe20000011605 */
[----:B------:R-:W-:Y:S01]  /*1dc0*/  VOTEU.ANY UP0, P2 ;  /* 0x0000000000ff7886 */ /* 0x000fe20001000100 */
[----:B------:R-:W-:Y:S02]  /*1dd0*/  @P2 MOV R10, R4 ;  /* 0x00000004000a2202 */ /* 0x000fe40000000f00 */
[----:B------:R-:W-:Y:S02]  /*1de0*/  @P2 R2UR.BROADCAST UR8, R3 ;  /* 0x00000000030822ca */ /* 0x000fe400008e0000 */
[----:B------:R-:W-:-:S11]  /*1df0*/  @P2 LOP3.LUT R9, R5, 0xffff, RZ, 0xc0, !PT ;  /* 0x0000ffff05092812 */ /* 0x000fd600078ec0ff */
[----:B------:R-:W-:Y:S01]  /*1e00*/  @UP0 UMOV UR44, UR8 ;  /* 0x00000008002c0c82 */ /* 0x000fe20008000000 */
[----:B-1----:R-:W-:Y:S05]  /*1e10*/  @!P0 BRA `(.L_x_33) ;  /* 0x0000000000b88947 */ /* 0x002fea0003800000 */
[----:B------:R-:W2:Y:S01]  /*1e20*/  LDC.64 R4, c[0x0][0xb18] ;  /* 0x0002c600ff047b82 */ /* 0x000ea20000000a00 */
[----:B------:R-:W-:-:S07]  /*1e30*/  ISETP.NE.AND P3, PT, R42, 0x1, PT ;  /* 0x000000012a00780c */ /* 0x000fce0003f65270 */
[----:B------:R-:W1:Y:S08]  /*1e40*/  LDC.64 R6, c[0x0][0xb10] ;  /* 0x0002c400ff067b82 */ /* 0x000e700000000a00 */
[----:B------:R-:W3:Y:S08]  /*1e50*/  LDC R14, c[0x0][0xb20] ;  /* 0x0002c800ff0e7b82 */ /* 0x000ef00000000800 */
[----:B------:R-:W4:Y:S01]  /*1e60*/  LDC R15, c[0x0][0xb0c] ;  /* 0x0002c300ff0f7b82 */ /* 0x000f220000000800 */
[----:B--2---:R-:W-:Y:S01]  /*1e70*/  IMAD.HI.U32 R19, R0, R5, RZ ;  /* 0x0000000500137227 */ /* 0x004fe200078e00ff */
[----:B------:R-:W-:-:S03]  /*1e80*/  ISETP.NE.AND P0, PT, R4, 0x1, PT ;  /* 0x000000010400780c */ /* 0x000fc60003f05270 */
[----:B------:R-:W-:-:S03]  /*1e90*/  IMAD.HI.U32 R5, R9, R5, RZ ;  /* 0x0000000509057227 */ /* 0x000fc600078e00ff */
[----:B------:R-:W2:Y:S01]  /*1ea0*/  LDC.64 R2, c[0x0][0xb28] ;  /* 0x0002ca00ff027b82 */ /* 0x000ea20000000a00 */
[----:B-1----:R-:W-:-:S04]  /*1eb0*/  IMAD.HI.U32 R20, R8, R6, RZ ;  /* 0x0000000608147227 */ /* 0x002fc800078e00ff */
[----:B------:R-:W-:Y:S01]  /*1ec0*/  IMAD.HI.U32 R21, R10, R6, RZ ;  /* 0x000000060a157227 */ /* 0x000fe200078e00ff */
[----:B------:R-:W-:Y:S02]  /*1ed0*/  SHF.R.U32.HI R20, RZ, R7, R20 ;  /* 0x00000007ff147219 */ /* 0x000fe40000011614 */
[-C--:B---3--:R-:W-:Y:S02]  /*1ee0*/  SHF.R.U32.HI R19, RZ, R14.reuse, R19 ;  /* 0x0000000eff137219 */ /* 0x088fe40000011613 */
[----:B------:R-:W-:Y:S02]  /*1ef0*/  SHF.R.U32.HI R5, RZ, R14, R5 ;  /* 0x0000000eff057219 */ /* 0x000fe40000011605 */
[----:B------:R-:W-:Y:S02]  /*1f00*/  SEL R19, R0, R19, !P0 ;  /* 0x0000001300137207 */ /* 0x000fe40004000000 */
[----:B------:R-:W-:Y:S02]  /*1f10*/  SHF.R.U32.HI R21, RZ, R7, R21 ;  /* 0x00000007ff157219 */ /* 0x000fe40000011615 */
[----:B----4-:R-:W-:-:S02]  /*1f20*/  ISETP.NE.AND P1, PT, R15, 0x1, PT ;  /* 0x000000010f00780c */ /* 0x010fc40003f25270 */
[----:B------:R-:W-:Y:S02]  /*1f30*/  SEL R5, R9, R5, !P0 ;  /* 0x0000000509057207 */ /* 0x000fe40004000000 */
[----:B------:R-:W-:Y:S02]  /*1f40*/  SEL R20, R8, R20, !P1 ;  /* 0x0000001408147207 */ /* 0x000fe40004800000 */
[----:B------:R-:W-:Y:S01]  /*1f50*/  SEL R21, R10, R21, !P1 ;  /* 0x000000150a157207 */ /* 0x000fe20004800000 */
[----:B--2---:R-:W-:-:S04]  /*1f60*/  IMAD.HI.U32 R18, R19, R2, RZ ;  /* 0x0000000213127227 */ /* 0x004fc800078e00ff */
        /* <DEDUP_REMOVED lines=10> */
[----:B------:R-:W-:-:S04]  /*2010*/  @!P0 IMAD.HI.U32 R7, R21, R2, RZ ;  /* 0x0000000215078227 */ /* 0x000fc800078e00ff */
[----:B------:R-:W-:Y:S01]  /*2020*/  IMAD.MOV R2, RZ, RZ, -R6 ;  /* 0x000000ffff027224 */ /* 0x000fe200078e0a06 */
[----:B------:R-:W-:Y:S02]  /*2030*/  @!P0 SHF.R.U32.HI R3, RZ, R3, R7 ;  /* 0x00000003ff038219 */ /* 0x000fe40000011607 */
[----:B------:R-:W-:Y:S01]  /*2040*/  IADD3 R7, PT, PT, -R5, RZ, RZ ;  /* 0x000000ff05077210 */ /* 0x000fe20007ffe1ff */
[----:B------:R-:W-:Y:S01]  /*2050*/  IMAD R2, R42, R2, R5 ;  /* 0x000000022a027224 */ /* 0x000fe200078e0205 */
        /* <DEDUP_REMOVED lines=10> */
.L_x_33:
[----:B------:R-:W1:Y:S02]  /*2100*/  LDCU UR8, c[0x0][0xb30] ;  /* 0x00016600ff0877ac */ /* 0x000e640008000800 */
[----:B-1----:R-:W-:-:S09]  /*2110*/  UISETP.NE.AND UP0, UPT, UR8, 0x1, UPT ;  /* 0x000000010800788c */ /* 0x002fd2000bf05270 */
[----:B------:R-:W-:Y:S05]  /*2120*/  BRA.U UP0, `(.L_x_34) ;  /* 0x0000000100407547 */ /* 0x000fea000b800000 */
[----:B------:R-:W1:Y:S08]  /*2130*/  LDC.64 R4, c[0x0][0xb10] ;  /* 0x0002c400ff047b82 */ /* 0x000e700000000a00 */
[----:B------:R-:W3:Y:S08]  /*2140*/  LDC.64 R2, c[0x0][0xb18] ;  /* 0x0002c600ff027b82 */ /* 0x000ef00000000a00 */
[----:B------:R-:W4:Y:S08]  /*2150*/  LDC R6, c[0x0][0xb20] ;  /* 0x0002c800ff067b82 */ /* 0x000f300000000800 */
[----:B------:R-:W2:Y:S01]  /*2160*/  LDC R7, c[0x0][0xb0c] ;  /* 0x0002c300ff077b82 */ /* 0x000ea20000000800 */
[----:B-1----:R-:W-:-:S05]  /*2170*/  IMAD.HI.U32 R4, R10, R4, RZ ;  /* 0x000000040a047227 */ /* 0x002fca00078e00ff */
[----:B------:R-:W-:Y:S01]  /*2180*/  SHF.R.U32.HI R4, RZ, R5, R4 ;  /* 0x00000005ff047219 */ /* 0x000fe20000011604 */
[----:B---3--:R-:W-:Y:S01]  /*2190*/  IMAD.HI.U32 R3, R9, R3, RZ ;  /* 0x0000000309037227 */ /* 0x008fe200078e00ff */
[----:B------:R-:W-:-:S04]  /*21a0*/  ISETP.NE.AND P0, PT, R2, 0x1, PT ;  /* 0x000000010200780c */ /* 0x000fc80003f05270 */
[----:B----4-:R-:W-:-:S04]  /*21b0*/  SHF.R.U32.HI R3, RZ, R6, R3 ;  /* 0x00000006ff037219 */ /* 0x010fc80000011603 */
[----:B------:R-:W-:Y:S02]  /*21c0*/  SEL R3, R9, R3, !P0 ;  /* 0x0000000309037207 */ /* 0x000fe40004000000 */
[----:B--2---:R-:W-:-:S04]  /*21d0*/  ISETP.NE.AND P1, PT, R7, 0x1, PT ;  /* 0x000000010700780c */ /* 0x004fc80003f25270 */
[----:B------:R-:W-:-:S05]  /*21e0*/  SEL R4, R10, R4, !P1 ;  /* 0x000000040a047207 */ /* 0x000fca0004800000 */
[----:B------:R-:W-:Y:S02]  /*21f0*/  IMAD.IADD R5, R3, 0x1, -R4 ;  /* 0x0000000103057824 */ /* 0x000fe400078e0a04 */
[----:B------:R-:W-:Y:S02]  /*2200*/  IMAD.IADD R3, R4, 0x1, -R3 ;  /* 0x0000000104037824 */ /* 0x000fe400078e0a03 */
[----:B------:R-:W-:Y:S02]  /*2210*/  IMAD R10, R5, R7, R10 ;  /* 0x00000007050a7224 */ /* 0x000fe400078e020a */
[----:B------:R-:W-:-:S07]  /*2220*/  IMAD R9, R3, R2, R9 ;  /* 0x0000000203097224 */ /* 0x000fce00078e0209 */
.L_x_34:
[----:B------:R-:W-:Y:S01]  /*2230*/  VIADD R16, R16, 0x1 ;  /* 0x0000000110107836 */ /* 0x000fe20000000000 */
[----:B------:R-:W-:Y:S01]  /*2240*/  UPLOP3.LUT UP3, UPT, UPT, UPT, UPT, 0x80, 0x8 ;  /* 0x000000000008789c */ /* 0x000fe20003f6f070 */
[----:B------:R-:W-:Y:S02]  /*2250*/  IMAD.IADD R15, R10, 0x1, R93 ;  /* 0x000000010a0f7824 */ /* 0x000fe400078e025d */
[----:B------:R-:W-:Y:S01]  /*2260*/  IMAD.IADD R14, R9, 0x1, R92 ;  /* 0x00000001090e7824 */ /* 0x000fe200078e025c */
[----:B------:R-:W-:-:S04]  /*2270*/  ISETP.NE.AND P0, PT, R16, 0x2, PT ;  /* 0x000000021000780c */ /* 0x000fc80003f05270 */
[----:B------:R-:W-:Y:S02]  /*2280*/  SEL R2, RZ, 0x1, P0 ;  /* 0x00000001ff027807 */ /* 0x000fe40000000000 */
[----:B------:R-:W-:Y:S02]  /*2290*/  SEL R16, R16, RZ, P0 ;  /* 0x000000ff10107207 */ /* 0x000fe40000000000 */
[----:B------:R-:W-:Y:S01]  /*22a0*/  LOP3.LUT R13, R13, R2, RZ, 0x3c, !PT ;  /* 0x000000020d0d7212 */ /* 0x000fe200078e3cff */
[----:B------:R-:W-:Y:S06]  /*22b0*/  @P2 BRA `(.L_x_35) ;  /* 0xfffffff0009c2947 */ /* 0x000fec000383ffff */
[----:B------:R-:W-:Y:S01]  /*22c0*/  UIADD3 UR4, UPT, UPT, UR4, 0x30, URZ ;  /* 0x0000003004047890 */ /* 0x000fe2000fffe0ff */
[----:B------:R-:W-:-:S03]  /*22d0*/  SHF.L.U32 R2, R17, 0x1f, RZ ;  /* 0x0000001f11027819 */ /* 0x000fc600000006ff */
[----:B------:R-:W-:-:S09]  /*22e0*/  ULEA UR5, UR6, UR4, 0x3 ;  /* 0x0000000406057291 */ /* 0x000fd2000f8e18ff */
[----:B------:R-:W1:Y:S02]  /*22f0*/  SYNCS.PHASECHK.TRANS64.TRYWAIT P0, [UR5], R2 ;  /* 0x00000002ff0075a7 */ /* 0x000e640008001105 */
[----:B-1----:R-:W-:Y:S05]  /*2300*/  @!P0 BRA `(.L_x_36) ;  /* 0x0000006c008c8947 */ /* 0x002fea0003800000 */
.L_x_140:
[----:B------:R-:W-:-:S04]  /*2310*/  UIADD3 UR6, UPT, UPT, UR6, 0x1, URZ ;  /* 0x0000000106067890 */ /* 0x000fc8000fffe0ff */
[----:B------:R-:W-:-:S04]  /*2320*/  UISETP.NE.AND UP0, UPT, UR6, 0x6, UPT ;  /* 0x000000060600788c */ /* 0x000fc8000bf05270 */
[----:B------:R-:W-:Y:S02]  /*2330*/  USEL UR7, URZ, 0x1, UP0 ;  /* 0x00000001ff077887 */ /* 0x000fe40008000000 */
[----:B------:R-:W-:-:S04]  /*2340*/  USEL UR6, UR6, URZ, UP0 ;  /* 0x000000ff06067287 */ /* 0x000fc80008000000 */
[----:B------:R-:W-:Y:S01]  /*2350*/  ULEA UR5, UR6, UR4, 0x3 ;  /* 0x0000000406057291 */ /* 0x000fe2000f8e18ff */
[----:B-1----:R-:W-:-:S04]  /*2360*/  LOP3.LUT R2, R17, UR7, RZ, 0x3c, !PT ;  /* 0x0000000711027c12 */ /* 0x002fc8000f8e3cff */
[----:B------:R-:W-:-:S04]  /*2370*/  SHF.L.U32 R3, R2, 0x1f, RZ ;  /* 0x0000001f02037819 */ /* 0x000fc800000006ff */
[----:B------:R-:W1:Y:S02]  /*2380*/  SYNCS.PHASECHK.TRANS64.TRYWAIT P0, [UR5], R3 ;  /* 0x00000003ff0075a7 */ /* 0x000e640008001105 */
[----:B-1----:R-:W-:Y:S05]  /*2390*/  @!P0 BRA `(.L_x_37) ;  /* 0x0000006c00808947 */ /* 0x002fea0003800000 */
.L_x_142:
[----:B------:R-:W-:-:S04]  /*23a0*/  UIADD3 UR6, UPT, UPT, UR6, 0x1, URZ ;  /* 0x0000000106067890 */ /* 0x000fc8000fffe0ff */
[----:B------:R-:W-:-:S04]  /*23b0*/  UISETP.NE.AND UP0, UPT, UR6, 0x6, UPT ;  /* 0x000000060600788c */ /* 0x000fc8000bf05270 */
[----:B------:R-:W-:Y:S02]  /*23c0*/  USEL UR7, URZ, 0x1, UP0 ;  /* 0x00000001ff077887 */ /* 0x000fe40008000000 */
[----:B------:R-:W-:-:S04]  /*23d0*/  USEL UR6, UR6, URZ, UP0 ;  /* 0x000000ff06067287 */ /* 0x000fc80008000000 */
[----:B------:R-:W-:Y:S01]  /*23e0*/  ULEA UR5, UR6, UR4, 0x3 ;  /* 0x0000000406057291 */ /* 0x000fe2000f8e18ff */
[----:B------:R-:W-:-:S04]  /*23f0*/  LOP3.LUT R2, R2, UR7, RZ, 0x3c, !PT ;  /* 0x0000000702027c12 */ /* 0x000fc8000f8e3cff */
[----:B-1----:R-:W-:-:S04]  /*2400*/  SHF.L.U32 R3, R2, 0x1f, RZ ;  /* 0x0000001f02037819 */ /* 0x002fc800000006ff */
[----:B------:R-:W1:Y:S02]  /*2410*/  SYNCS.PHASECHK.TRANS64.TRYWAIT P0, [UR5], R3 ;  /* 0x00000003ff0075a7 */ /* 0x000e640008001105 */
[----:B-1----:R-:W-:Y:S05]  /*2420*/  @!P0 BRA `(.L_x_38) ;  /* 0x0000006c00748947 */ /* 0x002fea0003800000 */
.L_x_144:
        /* <DEDUP_REMOVED lines=9> */
.L_x_146:
        /* <DEDUP_REMOVED lines=9> */
.L_x_148:
[----:B------:R-:W-:-:S04]  /*2550*/  UIADD3 UR6, UPT, UPT, UR6, 0x1, URZ ;  /* 0x0000000106067890 */ /* 0x000fc8000fffe0ff */
[----:B------:R-:W-:-:S04]  /*2560*/  UISETP.NE.AND UP0, UPT, UR6, 0x6, UPT ;  /* 0x000000060600788c */ /* 0x000fc8000bf05270 */
[----:B------:R-:W-:Y:S02]  /*2570*/  USEL UR5, URZ, 0x1, UP0 ;  /* 0x00000001ff057887 */ /* 0x000fe40008000000 */
[----:B------:R-:W-:-:S04]  /*2580*/  USEL UR6, UR6, URZ, UP0 ;  /* 0x000000ff06067287 */ /* 0x000fc80008000000 */
[----:B------:R-:W-:Y:S01]  /*2590*/  ULEA UR6, UR6, UR4, 0x3 ;  /* 0x0000000406067291 */ /* 0x000fe2000f8e18ff */
[----:B------:R-:W-:-:S04]  /*25a0*/  LOP3.LUT R2, R2, UR5, RZ, 0x3c, !PT ;  /* 0x0000000502027c12 */ /* 0x000fc8000f8e3cff */
[----:B------:R-:W-:Y:S01]  /*25b0*/  SHF.L.U32 R2, R2, 0x1f, RZ ;  /* 0x0000001f02027819 */ /* 0x000fe200000006ff */
[----:B-12---:R-:W-:-:S07]  /*25c0*/  IMAD.U32 R0, RZ, RZ, UR6 ;  /* 0x00000006ff007e24 */ /* 0x006fce000f8e00ff */
.L_x_41:
[----:B-1----:R1:W2:Y:S02]  /*25d0*/  SYNCS.PHASECHK.TRANS64.TRYWAIT P0, [R0+URZ], R2 ;  /* 0x00000002000075a7 */ /* 0x0022a400080011ff */
[----:B--2---:R-:W-:Y:S05]  /*25e0*/  @!P0 NANOSLEEP.SYNCS 0x989680 ;  /* 0x009896800000895d */ /* 0x004fea0003900000 */
[----:B------:R-:W2:Y:S02]  /*25f0*/  @!P0 SYNCS.PHASECHK.TRANS64 P0, [R0+URZ], R2 ;  /* 0x00000002000085a7 */ /* 0x000ea400080010ff */
[----:B--2---:R-:W-:Y:S05]  /*2600*/  @P0 EXIT ;  /* 0x000000000000094d */ /* 0x004fea0003800000 */
[----:B------:R-:W-:Y:S05]  /*2610*/  BRA `(.L_x_41) ;  /* 0xfffffffc00ec7947 */ /* 0x000fea000383ffff */
.L_x_17:
[----:B------:R-:W-:-:S04]  /*2620*/  UISETP.NE.AND UP0, UPT, UR45, URZ, UPT ;  /* 0x000000ff2d00728c */ /* 0x000fc8000bf05270 */
[----:B------:R-:W-:-:S09]  /*2630*/  UISETP.NE.OR UP0, UPT, UR6, 0x1, UP0 ;  /* 0x000000010600788c */ /* 0x000fd20008705670 */
[----:B------:R-:W-:Y:S05]  /*2640*/  BRA.U UP0, `(.L_x_42) ;  /* 0x0000000500487547 */ /* 0x000fea000b800000 */
[----:B------:R-:W-:Y:S01]  /*2650*/  ISETP.NE.AND P2, PT, R2, RZ, PT ;  /* 0x000000ff0200720c */ /* 0x000fe20003f45270 */
[----:B------:R-:W-:Y:S01]  /*2660*/  IMAD.MOV.U32 R12, RZ, RZ, 0x1 ;  /* 0x00000001ff0c7424 */ /* 0x000fe200078e00ff */
[----:B------:R-:W-:Y:S02]  /*2670*/  CS2R R10, SRZ ;  /* 0x00000000000a7805 */ /* 0x000fe4000001ff00 */
[----:B------:R-:W-:Y:S01]  /*2680*/  CS2R R8, SRZ ;  /* 0x0000000000087805 */ /* 0x000fe2000001ff00 */
[----:B------:R-:W-:Y:S01]  /*2690*/  UMOV UR4, 0x400 ;  /* 0x0000040000047882 */ /* 0x000fe20000000000 */
[----:B------:R-:W-:Y:S01]  /*26a0*/  UMOV UR6, URZ ;  /* 0x000000ff00067c82 */ /* 0x000fe20008000000 */
[----:B------:R-:W-:-:S12]  /*26b0*/  ULEA UR45, UR45, UR4, 0x18 ;  /* 0x000000042d2d7291 */ /* 0x000fd8000f8ec0ff */
.L_x_46:
[----:B------:R-:W-:Y:S02]  /*26c0*/  LEA R0, R8, UR45, 0x3 ;  /* 0x0000002d08007c11 */ /* 0x000fe4000f8e18ff */
[----:B------:R-:W-:-:S03]  /*26d0*/  SHF.L.U32 R4, R9, 0x1f, RZ ;  /* 0x0000001f09047819 */ /* 0x000fc600000006ff */
[----:B------:R-:W-:Y:S01]  /*26e0*/  VIADD R5, R0, 0x120 ;  /* 0x0000012000057836 */ /* 0x000fe20000000000 */
[----:B------:R-:W1:Y:S02]  /*26f0*/  SYNCS.PHASECHK.TRANS64.TRYWAIT P0, [R0+URZ+0x110], R4 ;  /* 0x00011004000075a7 */ /* 0x000e6400080011ff */
[----:B-1----:R-:W-:Y:S05]  /*2700*/  @!P0 BRA `(.L_x_43) ;  /* 0x0000006c00048947 */ /* 0x002fea0003800000 */
.L_x_149:
[----:B------:R-:W-:Y:S01]  /*2710*/  ULEA UR5, UR6, UR45, 0x3 ;  /* 0x0000002d06057291 */ /* 0x000fe2000f8e18ff */
[----:B-1----:R-:W-:Y:S01]  /*2720*/  PRMT R0, RZ, 0x654, R5 ;  /* 0x00000654ff007816 */ /* 0x002fe20000000005 */
[----:B------:R-:W-:Y:S01]  /*2730*/  @!P2 IMAD.MOV.U32 R4, RZ, RZ, 0x10 ;  /* 0x00000010ff04a424 */ /* 0x000fe200078e00ff */
[----:B------:R-:W-:Y:S01]  /*2740*/  SHF.L.U32 R5, R12, 0x1f, RZ ;  /* 0x0000001f0c057819 */ /* 0x000fe200000006ff */
[----:B------:R-:W-:Y:S01]  /*2750*/  UIADD3 UR4, UPT, UPT, UR5, 0xb0, URZ ;  /* 0x000000b005047890 */ /* 0x000fe2000fffe0ff */
[----:B------:R1:W-:Y:S05]  /*2760*/  SYNCS.ARRIVE.TRANS64.RED.A1T0 RZ, [R0+URZ], RZ ;  /* 0x000000ff00ff79a7 */ /* 0x0003ea00081004ff */
[----:B------:R-:W-:Y:S01]  /*2770*/  IMAD.U32 R6, RZ, RZ, UR4 ;  /* 0x00000004ff067e24 */ /* 0x000fe2000f8e00ff */
[----:B------:R-:W2:Y:S04]  /*2780*/  SYNCS.PHASECHK.TRANS64.TRYWAIT P0, [UR5+0xc0], R5 ;  /* 0x0000c005ff0075a7 */ /* 0x000ea80008001105 */
[----:B------:R-:W-:Y:S01]  /*2790*/  PRMT R6, R2, 0x654, R6 ;  /* 0x0000065402067816 */ /* 0x000fe20000000006 */
[----:B-12---:R-:W-:Y:S06]  /*27a0*/  @!P0 BRA `(.L_x_44) ;  /* 0x0000006800f08947 */ /* 0x006fec0003800000 */
.L_x_151:
[----:B------:R-:W-:Y:S01]  /*27b0*/  ULEA UR4, UR6, UR45, 0x4 ;  /* 0x0000002d06047291 */ /* 0x000fe2000f8e20ff */
[----:B------:R-:W-:Y:S01]  /*27c0*/  SEL R3, R6, R3, !P2 ;  /* 0x0000000306037207 */ /* 0x000fe20005000000 */
[----:B------:R-:W-:Y:S01]  /*27d0*/  UIADD3 UR5, UPT, UPT, UR5, 0xb0, URZ ;  /* 0x000000b005057890 */ /* 0x000fe2000fffe0ff */
[----:B-1----:R-:W-:Y:S01]  /*27e0*/  LEA R0, R11, UR45, 0x3 ;  /* 0x0000002d0b007c11 */ /* 0x002fe2000f8e18ff */
[----:B------:R-:W-:Y:S01]  /*27f0*/  UIADD3 UR4, UPT, UPT, UR4, 0x140, URZ ;  /* 0x0000014004047890 */ /* 0x000fe2000fffe0ff */
[----:B------:R1:W-:Y:S01]  /*2800*/  @!P2 SYNCS.ARRIVE.TRANS64.RED RZ, [R3+URZ], R4 ;  /* 0x0000000403ffa9a7 */ /* 0x0003e200080004ff */
[----:B------:R-:W-:Y:S01]  /*2810*/  UIADD3 UR6, UPT, UPT, UR6, 0x1, URZ ;  /* 0x0000000106067890 */ /* 0x000fe2000fffe0ff */
[----:B------:R-:W-:-:S03]  /*2820*/  VIADD R8, R8, 0x1 ;  /* 0x0000000108087836 */ /* 0x000fc60000000000 */
[----:B------:R-:W-:Y:S02]  /*2830*/  UISETP.NE.AND UP0, UPT, UR6, 0x2, UPT ;  /* 0x000000020600788c */ /* 0x000fe4000bf05270 */
[----:B------:R-:W-:Y:S01]  /*2840*/  ISETP.NE.AND P0, PT, R8, 0x2, PT ;  /* 0x000000020800780c */ /* 0x000fe20003f05270 */
[----:B------:R-:W-:Y:S06]  /*2850*/  UGETNEXTWORKID.BROADCAST [UR4], [UR5] ;  /* 0x00000000040073ca */ /* 0x000fec0008000100 */
[----:B------:R-:W-:Y:S02]  /*2860*/  USEL UR4, URZ, 0x1, UP0 ;  /* 0x00000001ff047887 */ /* 0x000fe40008000000 */
[----:B------:R-:W-:-:S04]  /*2870*/  USEL UR6, UR6, URZ, UP0 ;  /* 0x000000ff06067287 */ /* 0x000fc80008000000 */
[----:B------:R-:W-:Y:S02]  /*2880*/  LOP3.LUT R12, R12, UR4, RZ, 0x3c, !PT ;  /* 0x000000040c0c7c12 */ /* 0x000fe4000f8e3cff */
[----:B-1----:R-:W-:-:S04]  /*2890*/  SHF.L.U32 R4, R10, 0x1f, RZ ;  /* 0x0000001f0a047819 */ /* 0x002fc800000006ff */
[----:B------:R-:W1:Y:S02]  /*28a0*/  SYNCS.PHASECHK.TRANS64.TRYWAIT P1, [R0+URZ+0xb0], R4 ;  /* 0x0000b004000075a7 */ /* 0x000e6400080211ff */
[----:B-1----:R-:W-:Y:S05]  /*28b0*/  @!P1 BRA `(.L_x_45) ;  /* 0x0000006800c49947 */ /* 0x002fea0003800000 */
.L_x_152:
[C---:B-1----:R-:W-:Y:S01]  /*28c0*/  LEA R4, R11.reuse, UR45, 0x4 ;  /* 0x0000002d0b047c11 */ /* 0x042fe2000f8e20ff */
[----:B------:R-:W-:Y:S01]  /*28d0*/  VIADD R0, R0, 0xc0 ;  /* 0x000000c000007836 */ /* 0x000fe20000000000 */
[----:B------:R-:W-:Y:S01]  /*28e0*/  SEL R8, R8, RZ, P0 ;  /* 0x000000ff08087207 */ /* 0x000fe20000000000 */
[----:B------:R-:W-:-:S03]  /*28f0*/  VIADD R11, R11, 0x1 ;  /* 0x000000010b0b7836 */ /* 0x000fc60000000000 */
[----:B------:R-:W1:Y:S01]  /*2900*/  LDS.128 R4, [R4+0x140] ;  /* 0x0001400004047984 */ /* 0x000e620000000c00 */
[----:B------:R-:W-:Y:S02]  /*2910*/  PRMT R0, RZ, 0x654, R0 ;  /* 0x00000654ff007816 */ /* 0x000fe40000000000 */
[C---:B------:R-:W-:Y:S01]  /*2920*/  ISETP.NE.AND P1, PT, R11.reuse, 0x2, PT ;  /* 0x000000020b00780c */ /* 0x040fe20003f25270 */
[----:B------:R-:W-:Y:S01]  /*2930*/  @!PT LDS RZ, [RZ] ;  /* 0x00000000fffff984 */ /* 0x000fe20000000800 */
[----:B------:R-:W-:Y:S01]  /*2940*/  @!PT LDS RZ, [RZ] ;  /* 0x00000000fffff984 */ /* 0x000fe20000000800 */
[----:B------:R-:W-:Y:S01]  /*2950*/  @!PT LDS RZ, [RZ] ;  /* 0x00000000fffff984 */ /* 0x000fe20000000800 */
[----:B------:R-:W-:Y:S01]  /*2960*/  @!PT LDS RZ, [RZ] ;  /* 0x00000000fffff984 */ /* 0x000fe20000000800 */
[----:B------:R2:W-:Y:S06]  /*2970*/  MEMBAR.ALL.CTA ;  /* 0x0000000000007992 */ /* 0x0005ec0000008000 */
[----:B--2---:R-:W2:Y:S01]  /*2980*/  FENCE.VIEW.ASYNC.S ;  /* 0x00000000000073c6 */ /* 0x004ea20000000000 */
[----:B------:R-:W-:Y:S01]  /*2990*/  SEL R11, R11, RZ, P1 ;  /* 0x000000ff0b0b7207 */ /* 0x000fe20000800000 */
[----:B--2---:R2:W-:Y:S01]  /*29a0*/  SYNCS.ARRIVE.TRANS64.RED.A1T0 RZ, [R0+URZ], RZ ;  /* 0x000000ff00ff79a7 */ /* 0x0045e200081004ff */
[----:B-1----:R-:W-:-:S02]  /*29b0*/  LOP3.LUT P3, RZ, R6, 0x1, RZ, 0xc0, !PT ;  /* 0x0000000106ff7812 */ /* 0x002fc4000786c0ff */
[----:B------:R-:W-:-:S04]  /*29c0*/  SEL R4, RZ, 0x1, P1 ;  /* 0x00000001ff047807 */ /* 0x000fc80000800000 */
[----:B------:R-:W-:Y:S02]  /*29d0*/  LOP3.LUT R10, R10, R4, RZ, 0x3c, !PT ;  /* 0x000000040a0a7212 */ /* 0x000fe400078e3cff */
[----:B--2---:R-:W-:-:S04]  /*29e0*/  SEL R0, RZ, 0x1, P0 ;  /* 0x00000001ff007807 */ /* 0x004fc80000000000 */
[----:B------:R-:W-:Y:S01]  /*29f0*/  LOP3.LUT R9, R9, R0, RZ, 0x3c, !PT ;  /* 0x0000000009097212 */ /* 0x000fe200078e3cff */
[----:B------:R-:W-:Y:S06]  /*2a00*/  @P3 BRA `(.L_x_46) ;  /* 0xfffffffc002c3947 */ /* 0x000fec000383ffff */
[----:B------:R-:W-:Y:S01]  /*2a10*/  ULEA UR5, UR6, UR45, 0x3 ;  /* 0x0000002d06057291 */ /* 0x000fe2000f8e18ff */
[----:B------:R-:W-:-:S08]  /*2a20*/  SHF.L.U32 R2, R12, 0x1f, RZ ;  /* 0x0000001f0c027819 */ /* 0x000fd000000006ff */
[----:B------:R-:W1:Y:S02]  /*2a30*/  SYNCS.PHASECHK.TRANS64 P0, [UR5+0xc0], R2 ;  /* 0x0000c002ff0075a7 */ /* 0x000e640008001005 */
[----:B-1----:R-:W-:Y:S05]  /*2a40*/  @P0 BRA `(.L_x_47) ;  /* 0x0000000000080947 */ /* 0x002fea0003800000 */
[----:B------:R-:W1:Y:S02]  /*2a50*/  SYNCS.PHASECHK.TRANS64.TRYWAIT P0, [UR5+0xc0], R2 ;  /* 0x0000c002ff0075a7 */ /* 0x000e640008001105 */
[----:B-1----:R-:W-:Y:S05]  /*2a60*/  @!P0 BRA `(.L_x_48) ;  /* 0x00000068006c8947 */ /* 0x002fea0003800000 */
.L_x_47:
[----:B------:R-:W-:-:S04]  /*2a70*/  UIADD3 UR4, UPT, UPT, UR6, 0x1, URZ ;  /* 0x0000000106047890 */ /* 0x000fc8000fffe0ff */
[----:B------:R-:W-:-:S04]  /*2a80*/  UISETP.NE.AND UP0, UPT, UR4, 0x2, UPT ;  /* 0x000000020400788c */ /* 0x000fc8000bf05270 */
[----:B------:R-:W-:Y:S02]  /*2a90*/  USEL UR7, URZ, 0x1, UP0 ;  /* 0x00000001ff077887 */ /* 0x000fe40008000000 */
[----:B------:R-:W-:-:S04]  /*2aa0*/  USEL UR4, UR4, URZ, UP0 ;  /* 0x000000ff04047287 */ /* 0x000fc80008000000 */
[----:B------:R-:W-:Y:S01]  /*2ab0*/  ULEA UR4, UR4, UR45, 0x3 ;  /* 0x0000002d04047291 */ /* 0x000fe2000f8e18ff */
[----:B-1----:R-:W-:-:S04]  /*2ac0*/  LOP3.LUT R2, R12, UR7, RZ, 0x3c, !PT ;  /* 0x000000070c027c12 */ /* 0x002fc8000f8e3cff */
[----:B------:R-:W-:-:S04]  /*2ad0*/  SHF.L.U32 R0, R2, 0x1f, RZ ;  /* 0x0000001f02007819 */ /* 0x000fc800000006ff */
[----:B------:R-:W1:Y:S02]  /*2ae0*/  SYNCS.PHASECHK.TRANS64 P0, [UR4+0xc0], R0 ;  /* 0x0000c000ff0075a7 */ /* 0x000e640008001004 */
[----:B-1----:R-:W-:Y:S05]  /*2af0*/  @P0 EXIT ;  /* 0x000000000000094d */ /* 0x002fea0003800000 */
[----:B------:R-:W-:Y:S02]  /*2b00*/  SHF.L.U32 R2, R2, 0x1f, RZ ;  /* 0x0000001f02027819 */ /* 0x000fe400000006ff */
[----:B------:R-:W-:-:S07]  /*2b10*/  MOV R0, UR4 ;  /* 0x0000000400007c02 */ /* 0x000fce0008000f00 */
.L_x_49:
[----:B-1----:R1:W2:Y:S02]  /*2b20*/  SYNCS.PHASECHK.TRANS64.TRYWAIT P0, [R0+URZ+0xc0], R2 ;  /* 0x0000c002000075a7 */ /* 0x0022a400080011ff */
[----:B--2---:R-:W-:Y:S05]  /*2b30*/  @!P0 NANOSLEEP.SYNCS 0x989680 ;  /* 0x009896800000895d */ /* 0x004fea0003900000 */
[----:B------:R-:W2:Y:S02]  /*2b40*/  @!P0 SYNCS.PHASECHK.TRANS64 P0, [R0+URZ+0xc0], R2 ;  /* 0x0000c002000085a7 */ /* 0x000ea400080010ff */
[----:B--2---:R-:W-:Y:S05]  /*2b50*/  @P0 EXIT ;  /* 0x000000000000094d */ /* 0x004fea0003800000 */
[----:B------:R-:W-:Y:S05]  /*2b60*/  BRA `(.L_x_49) ;  /* 0xfffffffc00ec7947 */ /* 0x000fea000383ffff */
.L_x_42:
[----:B------:R-:W-:-:S09]  /*2b70*/  UISETP.NE.AND UP0, UPT, UR6, URZ, UPT ;  /* 0x000000ff0600728c */ /* 0x000fd2000bf05270 */
[----:B------:R-:W-:Y:S05]  /*2b80*/  BRA.U UP0, `(.L_x_50) ;  /* 0x0000000d00b47547 */ /* 0x000fea000b800000 */
[----:B------:R-:W-:Y:S01]  /*2b90*/  UMOV UR4, 0x40 ;  /* 0x0000004000047882 */ /* 0x000fe20000000000 */
[----:B------:R-:W-:Y:S01]  /*2ba0*/  NOP ;  /* 0x0000000000007918 */ /* 0x000fe20000000000 */
[----:B------:R-:W-:Y:S01]  /*2bb0*/  ULEA UR4, UR45, UR4, 0x18 ;  /* 0x000000042d047291 */ /* 0x000fe2000f8ec0ff */
[----:B------:R-:W-:Y:S02]  /*2bc0*/  UMOV UR5, 0x400 ;  /* 0x0000040000057882 */ /* 0x000fe40000000000 */
[----:B------:R-:W-:-:S06]  /*2bd0*/  ULEA UR45, UR45, UR5, 0x18 ;  /* 0x000000052d2d7291 */ /* 0x000fcc000f8ec0ff */
[----:B------:R-:W1:Y:S02]  /*2be0*/  LDS.U8 R0, [UR4+0x1c] ;  /* 0x00001c04ff007984 */ /* 0x000e640008000000 */
[----:B-1----:R-:W-:-:S13]  /*2bf0*/  ISETP.NE.AND P0, PT, R0, RZ, PT ;  /* 0x000000ff0000720c */ /* 0x002fda0003f05270 */
[----:B------:R-:W-:Y:S05]  /*2c00*/  @P0 BRA `(.L_x_51) ;  /* 0x0000000000580947 */ /* 0x000fea0003800000 */
[----:B------:R-:W-:-:S13]  /*2c10*/  ELECT P0, URZ, PT ;  /* 0x0000000000ff782f */ /* 0x000fda0003800000 */
[----:B------:R-:W-:Y:S05]  /*2c20*/  @!P0 BRA `(.L_x_52) ;  /* 0x0000000000608947 */ /* 0x000fea0003800000 */
[----:B------:R-:W-:Y:S01]  /*2c30*/  UMOV UR5, 0x10 ;  /* 0x0000001000057882 */ /* 0x000fe20000000000 */
[----:B------:R-:W-:Y:S01]  /*2c40*/  HFMA2 R0, -RZ, RZ, 0, 5.9604644775390625e-08 ;  /* 0x00000001ff007431 */ /* 0x000fe200000001ff */
[----:B------:R-:W-:-:S03]  /*2c50*/  MOV R2, 0xffff ;  /* 0x0000ffff00027802 */ /* 0x000fc60000000f00 */
[----:B------:R-:W-:Y:S04]  /*2c60*/  DEPBAR.LE SB1, 0x36 ;  /* 0x00009d800000791a */ /* 0x000fe80000000000 */
[----:B------:R-:W1:Y:S02]  /*2c70*/  UTCATOMSWS.FIND_AND_SET.ALIGN UP0, UR5, UR5 ;  /* 0x00000005000575e3 */ /* 0x000e640008000800 */
[----:B-1----:R-:W-:Y:S01]  /*2c80*/  MOV R3, UR5 ;  /* 0x0000000500037c02 */ /* 0x002fe20008000f00 */
[----:B------:R-:W-:Y:S06]  /*2c90*/  BRA.U UP0, `(.L_x_53) ;  /* 0x0000000100187547 */ /* 0x000fec000b800000 */
.L_x_54:
[----:B------:R-:W-:Y:S05]  /*2ca0*/  NANOSLEEP 0x64 ;  /* 0x000000640000795d */ /* 0x000fea0003800000 */
[----:B------:R-:W-:-:S05]  /*2cb0*/  UMOV UR5, 0x10 ;  /* 0x0000001000057882 */ /* 0x000fca0000000000 */
[----:B------:R-:W-:Y:S04]  /*2cc0*/  DEPBAR.LE SB1, 0x36 ;  /* 0x00009d800000791a */ /* 0x000fe80000000000 */
[----:B------:R-:W1:Y:S02]  /*2cd0*/  UTCATOMSWS.FIND_AND_SET.ALIGN UP0, UR5, UR5 ;  /* 0x00000005000575e3 */ /* 0x000e640008000800 */
[----:B-1----:R-:W-:Y:S01]  /*2ce0*/  MOV R3, UR5 ;  /* 0x0000000500037c02 */ /* 0x002fe20008000f00 */
[----:B------:R-:W-:Y:S05]  /*2cf0*/  BRA.U !UP0, `(.L_x_54) ;  /* 0xfffffffd08e87547 */ /* 0x000fea000b83ffff */
.L_x_53:
[-C--:B------:R-:W-:Y:S02]  /*2d00*/  SHF.L.U32 R2, R2, R3.reuse, RZ ;  /* 0x0000000302027219 */ /* 0x080fe400000006ff */
[----:B------:R-:W-:Y:S01]  /*2d10*/  SHF.L.U32 R0, R0, R3, RZ ;  /* 0x0000000300007219 */ /* 0x000fe200000006ff */
[----:B------:R-:W-:Y:S02]  /*2d20*/  IMAD.SHL.U32 R3, R3, 0x20, RZ ;  /* 0x0000002003037824 */ /* 0x000fe400078e00ff */
[----:B------:R1:W-:Y:S04]  /*2d30*/  ATOMS.OR RZ, [UR4+0x14], R2 ;  /* 0x00001402ffff798c */ /* 0x0003e8000b000004 */
[----:B------:R1:W-:Y:S04]  /*2d40*/  ATOMS.OR RZ, [UR4+0x18], R0 ;  /* 0x00001800ffff798c */ /* 0x0003e8000b000004 */
[----:B------:R1:W-:Y:S01]  /*2d50*/  STS [UR45+0x160], R3 ;  /* 0x00016003ff007988 */ /* 0x0003e2000800082d */
[----:B------:R-:W-:Y:S05]  /*2d60*/  BRA `(.L_x_52) ;  /* 0x0000000000107947 */ /* 0x000fea0003800000 */
.L_x_51:
[----:B------:R-:W-:Y:S02]  /*2d70*/  MOV R0, 0xffffffff ;  /* 0xffffffff00007802 */ /* 0x000fe40000000f00 */
[----:B------:R-:W-:-:S03]  /*2d80*/  MOV R2, 0x2db0 ;  /* 0x00002db000027802 */ /* 0x000fc60000000f00 */
[----:B------:R1:W-:Y:S04]  /*2d90*/  STS [UR45+0x160], R0 ;  /* 0x00016000ff007988 */ /* 0x0003e8000800082d */
[----:B-1-3-5:R-:W-:Y:S05]  /*2da0*/  CALL.REL.NOINC `($__internal_1_$__cuda_sm10x_tcgen05_guardrail_trap_phase_invalid_during_alloc) ;  /* 0x0000006c00b47944 */ /* 0x02afea0003c00000 */
.L_x_52:
[----:B------:R-:W-:Y:S05]  /*2db0*/  WARPSYNC.ALL ;  /* 0x0000000000007948 */ /* 0x000fea0003800000 */
[----:B------:R-:W2:Y:S01]  /*2dc0*/  S2UR UR5, SR_CgaCtaId ;  /* 0x00000000000579c3 */ /* 0x000ea20000008800 */
[----:B------:R-:W-:Y:S01]  /*2dd0*/  UMOV UR4, 0x400 ;  /* 0x0000040000047882 */ /* 0x000fe20000000000 */
[----:B------:R-:W-:-:S06]  /*2de0*/  NOP ;  /* 0x0000000000007918 */ /* 0x000fcc0000000000 */
[----:B------:R-:W-:Y:S06]  /*2df0*/  BAR.ARV 0x6, 0xa0 ;  /* 0x0182800000007b1d */ /* 0x000fec0000002000 */
[----:B------:R-:W4:Y:S01]  /*2e00*/  LDCU UR7, c[0x0][0x38c] ;  /* 0x00007180ff0777ac */ /* 0x000f220008000800 */
[----:B------:R-:W-:Y:S01]  /*2e10*/  IMAD.MOV.U32 R11, RZ, RZ, 0x1 ;  /* 0x00000001ff0b7424 */ /* 0x000fe200078e00ff */
[----:B------:R-:W-:Y:S01]  /*2e20*/  CS2R R8, SRZ ;  /* 0x0000000000087805 */ /* 0x000fe2000001ff00 */
[----:B------:R-:W-:Y:S01]  /*2e30*/  IMAD.MOV.U32 R10, RZ, RZ, RZ ;  /* 0x000000ffff0a7224 */ /* 0x000fe200078e00ff */
[----:B------:R-:W3:Y:S01]  /*2e40*/  LDCU UR6, c[0x0][0x38c] ;  /* 0x00007180ff0677ac */ /* 0x000ee20008000800 */
[----:B------:R-:W-:Y:S01]  /*2e50*/  UMOV UR15, URZ ;  /* 0x000000ff000f7c82 */ /* 0x000fe20008000000 */
[----:B------:R-:W-:Y:S01]  /*2e60*/  UMOV UR14, URZ ;  /* 0x000000ff000e7c82 */ /* 0x000fe20008000000 */
[----:B--2---:R-:W-:Y:S01]  /*2e70*/  ULEA UR5, UR5, UR4, 0x18 ;  /* 0x0000000405057291 */ /* 0x004fe2000f8ec0ff */
[----:B------:R-:W-:Y:S01]  /*2e80*/  UMOV UR24, 0x0 ;  /* 0x0000000000187882 */ /* 0x000fe20000000000 */
[----:B------:R-:W-:-:S02]  /*2e90*/  UMOV UR25, 0x8200010 ;  /* 0x0820001000197882 */ /* 0x000fc40000000000 */
[----:B------:R-:W-:Y:S02]  /*2ea0*/  UIADD3 UR10, UPT, UPT, UR5, 0x8400, URZ ;  /* 0x00008400050a7890 */ /* 0x000fe4000fffe0ff */
[----:B------:R-:W-:Y:S02]  /*2eb0*/  UIADD3 UR11, UPT, UPT, UR5, 0x20400, URZ ;  /* 0x00020400050b7890 */ /* 0x000fe4000fffe0ff */
[----:B----4-:R-:W-:Y:S01]  /*2ec0*/  UIADD3 UR7, UPT, UPT, UR7, 0x3f, URZ ;  /* 0x0000003f07077890 */ /* 0x010fe2000fffe0ff */
[----:B-1----:R-:W1:Y:S01]  /*2ed0*/  LDS R0, [UR5+0x160] ;  /* 0x00016005ff007984 */ /* 0x002e620008000800 */
[----:B------:R-:W-:Y:S02]  /*2ee0*/  USHF.R.U32.HI UR10, URZ, 0x4, UR10 ;  /* 0x00000004ff0a7899 */ /* 0x000fe4000801160a */
[----:B------:R-:W-:Y:S02]  /*2ef0*/  USHF.R.S32.HI UR4, URZ, 0x1f, UR7 ;  /* 0x0000001fff047899 */ /* 0x000fe40008011407 */
[----:B------:R-:W-:-:S02]  /*2f00*/  USHF.R.U32.HI UR11, URZ, 0x4, UR11 ;  /* 0x00000004ff0b7899 */ /* 0x000fc4000801160b */
[----:B------:R-:W-:Y:S02]  /*2f10*/  ULEA.HI UR4, UR4, UR7, URZ, 0x6 ;  /* 0x0000000704047291 */ /* 0x000fe4000f8f30ff */
[----:B------:R-:W-:Y:S02]  /*2f20*/  ULOP3.LUT UR10, UR10, 0x3fff, URZ, 0xc0, !UPT ;  /* 0x00003fff0a0a7892 */ /* 0x000fe4000f8ec0ff */
[----:B------:R-:W-:Y:S02]  /*2f30*/  USHF.R.S32.HI UR4, URZ, 0x6, UR4 ;  /* 0x00000006ff047899 */ /* 0x000fe40008011404 */
[----:B------:R-:W-:Y:S02]  /*2f40*/  ULOP3.LUT UR11, UR11, 0x3fff, URZ, 0xc0, !UPT ;  /* 0x00003fff0b0b7892 */ /* 0x000fe4000f8ec0ff */
[----:B------:R-:W-:Y:S01]  /*2f50*/  UISETP.LT.AND UP0, UPT, UR4, 0x1, UPT ;  /* 0x000000010400788c */ /* 0x000fe2000bf01270 */
[----:B------:R-:W-:Y:S01]  /*2f60*/  UMOV UR22, 0x0 ;  /* 0x0000000000167882 */ /* 0x000fe20000000000 */
[----:B------:R-:W-:-:S02]  /*2f70*/  UMOV UR23, 0x8200010 ;  /* 0x0820001000177882 */ /* 0x000fc40000000000 */
[----:B------:R-:W-:Y:S02]  /*2f80*/  USEL UR9, UR4, 0x1, !UP0 ;  /* 0x0000000104097887 */ /* 0x000fe4000c000000 */
[----:B------:R-:W-:Y:S02]  /*2f90*/  ULOP3.LUT UR10, UR10, 0x10000, URZ, 0xfc, !UPT ;  /* 0x000100000a0a7892 */ /* 0x000fe4000f8efcff */
[----:B------:R-:W-:Y:S02]  /*2fa0*/  ULOP3.LUT UR11, UR11, 0x10000, URZ, 0xfc, !UPT ;  /* 0x000100000b0b7892 */ /* 0x000fe4000f8efcff */
[----:B------:R-:W-:Y:S02]  /*2fb0*/  UIADD3 UR9, UPT, UPT, -UR9, URZ, URZ ;  /* 0x000000ff09097290 */ /* 0x000fe4000fffe1ff */
[----:B---3--:R-:W-:Y:S01]  /*2fc0*/  UISETP.GE.AND UP3, UPT, UR6, 0x1, UPT ;  /* 0x000000010600788c */ /* 0x008fe2000bf66270 */
[----:B------:R-:W-:Y:S01]  /*2fd0*/  UMOV UR20, 0x0 ;  /* 0x0000000000147882 */ /* 0x000fe20000000000 */
[----:B------:R-:W-:Y:S01]  /*2fe0*/  UMOV UR21, 0x8200010 ;  /* 0x0820001000157882 */ /* 0x000fe20000000000 */
[----:B------:R-:W-:Y:S01]  /*2ff0*/  UMOV UR18, 0x0 ;  /* 0x0000000000127882 */ /* 0x000fe20000000000 */
[----:B------:R-:W-:Y:S01]  /*3000*/  UMOV UR19, 0x8200010 ;  /* 0x0820001000137882 */ /* 0x000fe20000000000 */
[----:B-1----:R-:W-:-:S15]  /*3010*/  R2UR UR16, R0 ;  /* 0x00000000001072ca */ /* 0x002fde00000e0000 */
.L_x_61:
[----:B------:R-:W-:Y:S02]  /*3020*/  LEA R0, R10, UR5, 0x3 ;  /* 0x000000050a007c11 */ /* 0x000fe4000f8e18ff */
[----:B------:R-:W-:Y:S02]  /*3030*/  SHF.L.U32 R2, R9, 0x1f, RZ ;  /* 0x0000001f09027819 */ /* 0x000fe400000006ff */
[----:B------:R-:W-:Y:S01]  /*3040*/  PLOP3.LUT P0, PT, PT, PT, UP3, 0x80, 0x8 ;  /* 0x000000000008781c */ /* 0x000fe20003f0f038 */
[----:B------:R-:W-:Y:S01]  /*3050*/  VIADD R3, R0, 0xc0 ;  /* 0x000000c000037836 */ /* 0x000fe20000000000 */
[----:B-1----:R-:W1:Y:S02]  /*3060*/  SYNCS.PHASECHK.TRANS64.TRYWAIT P1, [R0+URZ+0xb0], R2 ;  /* 0x0000b002000075a7 */ /* 0x002e6400080211ff */
[----:B-1-3--:R-:W-:Y:S09]  /*3070*/  @!P1 BRA `(.L_x_55) ;  /* 0x0000006400009947 */ /* 0x00aff20003800000 */
.L_x_154:
[----:B------:R-:W-:Y:S01]  /*3080*/  LEA R4, R10, UR5, 0x4 ;  /* 0x000000050a047c11 */ /* 0x000fe2000f8e20ff */
[----:B------:R-:W-:Y:S01]  /*3090*/  @UP3 ULEA UR6, UR14, UR5, 0x3 ;  /* 0x000000050e063291 */ /* 0x000fe2000f8e18ff */
[----:B------:R-:W-:Y:S01]  /*30a0*/  PLOP3.LUT P2, PT, PT, PT, PT, 0x80, 0x8 ;  /* 0x000000000008781c */ /* 0x000fe20003f4f070 */
[----:B------:R-:W-:Y:S01]  /*30b0*/  ULEA UR7, UR15, UR5, 0x3 ;  /* 0x000000050f077291 */ /* 0x000fe2000f8e18ff */
[----:B------:R-:W-:Y:S01]  /*30c0*/  PRMT R3, RZ, 0x654, R3 ;  /* 0x00000654ff037816 */ /* 0x000fe20000000003 */
[----:B------:R-:W-:Y:S01]  /*30d0*/  ULEA UR8, UR15, UR16, 0x7 ;  /* 0x000000100f087291 */ /* 0x000fe2000f8e38ff */
[----:B------:R-:W2:Y:S01]  /*30e0*/  LDS.128 R4, [R4+0x140] ;  /* 0x0001400004047984 */ /* 0x000ea20000000c00 */
[----:B-1----:R-:W-:Y:S02]  /*30f0*/  @P0 SHF.L.U32 R2, R8, 0x1f, RZ ;  /* 0x0000001f08020819 */ /* 0x002fe400000006ff */
[----:B------:R-:W-:Y:S01]  /*3100*/  SHF.L.U32 R0, R11, 0x1f, RZ ;  /* 0x0000001f0b007819 */ /* 0x000fe200000006ff */
[----:B------:R-:W-:Y:S01]  /*3110*/  @!PT LDS RZ, [RZ] ;  /* 0x00000000fffff984 */ /* 0x000fe20000000800 */
[----:B------:R-:W-:Y:S01]  /*3120*/  @!PT LDS RZ, [RZ] ;  /* 0x00000000fffff984 */ /* 0x000fe20000000800 */
[----:B------:R-:W-:Y:S01]  /*3130*/  @!PT LDS RZ, [RZ] ;  /* 0x00000000fffff984 */ /* 0x000fe20000000800 */
[----:B------:R-:W-:Y:S01]  /*3140*/  @!PT LDS RZ, [RZ] ;  /* 0x00000000fffff984 */ /* 0x000fe20000000800 */
[----:B------:R1:W-:Y:S06]  /*3150*/  MEMBAR.ALL.CTA ;  /* 0x0000000000007992 */ /* 0x0003ec0000008000 */
[----:B-1----:R-:W1:Y:S02]  /*3160*/  FENCE.VIEW.ASYNC.S ;  /* 0x00000000000073c6 */ /* 0x002e640000000000 */
[----:B-1----:R1:W-:Y:S01]  /*3170*/  SYNCS.ARRIVE.TRANS64.RED.A1T0 RZ, [R3+URZ], RZ ;  /* 0x000000ff03ff79a7 */ /* 0x0023e200081004ff */
[----:B------:R1:W3:Y:S01]  /*3180*/  @P0 SYNCS.PHASECHK.TRANS64.TRYWAIT P2, [UR6], R2 ;  /* 0x00000002ff0005a7 */ /* 0x0002e20008041106 */
[----:B--2---:R-:W-:Y:S01]  /*3190*/  LOP3.LUT P1, RZ, R6, 0x1, RZ, 0xc0, !PT ;  /* 0x0000000106ff7812 */ /* 0x004fe2000782c0ff */
[----:B------:R-:W2:Y:S02]  /*31a0*/  SYNCS.PHASECHK.TRANS64.TRYWAIT P0, [UR7+0xf0], R0 ;  /* 0x0000f000ff0075a7 */ /* 0x000ea40008001107 */
[----:B-123--:R-:W-:Y:S10]  /*31b0*/  @!P0 BRA `(.L_x_56) ;  /* 0x0000006000c48947 */ /* 0x00eff40003800000 */
.L_x_156:
[----:B------:R-:W-:Y:S01]  /*31c0*/  IADD3 R10, PT, PT, R10, 0x1, RZ ;  /* 0x000000010a0a7810 */ /* 0x000fe20007ffe0ff */
[----:B------:R-:W-:Y:S06]  /*31d0*/  BRA.U !UP3, `(.L_x_57) ;  /* 0x000000010bc07547 */ /* 0x000fec000b800000 */
[----:B------:R-:W-:Y:S01]  /*31e0*/  UPLOP3.LUT UP4, UPT, UPT, UPT, UPT, 0x40, 0x4 ;  /* 0x000000000004789c */ /* 0x000fe20003f8e870 */
[----:B------:R-:W-:Y:S01]  /*31f0*/  UMOV UR13, UR9 ;  /* 0x00000009000d7c82 */ /* 0x000fe20008000000 */
[----:B------:R-:W-:Y:S01]  /*3200*/  UMOV UR12, UR4 ;  /* 0x00000004000c7c82 */ /* 0x000fe20008000000 */
[----:B------:R-:W-:-:S08]  /*3210*/  UMOV UR17, UR14 ;  /* 0x0000000e00117c82 */ /* 0x000fd00008000000 */
.L_x_60:
[----:B------:R-:W-:Y:S02]  /*3220*/  UIADD3 UR13, UPT, UPT, UR13, 0x1, URZ ;  /* 0x000000010d0d7890 */ /* 0x000fe4000fffe0ff */
[----:B--2---:R-:W-:Y:S02]  /*3230*/  ULEA UR6, UR17, UR5, 0x3 ;  /* 0x0000000511067291 */ /* 0x004fe4000f8e18ff */
[----:B------:R-:W-:Y:S01]  /*3240*/  UISETP.NE.AND UP0, UPT, UR13, URZ, UPT ;  /* 0x000000ff0d00728c */ /* 0x000fe2000bf05270 */
[----:B---3--:R-:W-:Y:S10]  /*3250*/  @P2 BRA `(.L_x_58) ;  /* 0x00000000000c2947 */ /* 0x008ff40003800000 */
[----:B-1----:R-:W-:Y:S04]  /*3260*/  SHF.L.U32 R2, R8, 0x1f, RZ ;  /* 0x0000001f08027819 */ /* 0x002fe800000006ff */
[----:B------:R-:W1:Y:S02]  /*3270*/  SYNCS.PHASECHK.TRANS64.TRYWAIT P0, [UR6], R2 ;  /* 0x00000002ff0075a7 */ /* 0x000e640008001106 */
[----:B-1----:R-:W-:Y:S05]  /*3280*/  @!P0 BRA `(.L_x_59) ;  /* 0x0000006000a88947 */ /* 0x002fea0003800000 */
.L_x_58:
[----:B------:R-:W-:Y:S01]  /*3290*/  UISETP.NE.AND UP1, UPT, UR12, 0x1, UPT ;  /* 0x000000010c00788c */ /* 0x000fe2000bf25270 */
[----:B------:R-:W-:Y:S01]  /*32a0*/  PLOP3.LUT P2, PT, PT, PT, PT, 0x80, 0x8 ;  /* 0x000000000008781c */ /* 0x000fe20003f4f070 */
[----:B------:R-:W-:Y:S02]  /*32b0*/  UIADD3 UR14, UPT, UPT, UR17, 0x1, URZ ;  /* 0x00000001110e7890 */ /* 0x000fe4000fffe0ff */
[----:B------:R-:W-:Y:S02]  /*32c0*/  ULEA UR28, UR17, UR11, 0xa ;  /* 0x0000000b111c7291 */ /* 0x000fe4000f8e50ff */
[----:B------:R-:W-:Y:S01]  /*32d0*/  UISETP.NE.AND UP2, UPT, UR14, 0x6, UPT ;  /* 0x000000060e00788c */ /* 0x000fe2000bf45270 */
[----:B------:R-:W-:Y:S01]  /*32e0*/  PLOP3.LUT P0, PT, PT, PT, UP1, 0x80, 0x8 ;  /* 0x000000000008781c */ /* 0x000fe20003f0f018 */
[----:B------:R-:W-:Y:S02]  /*32f0*/  UIADD3 UR40, UPT, UPT, UR28, 0x2, URZ ;  /* 0x000000021c287890 */ /* 0x000fe4000fffe0ff */
[----:B------:R-:W-:Y:S02]  /*3300*/  USEL UR27, URZ, 0x1, UP2 ;  /* 0x00000001ff1b7887 */ /* 0x000fe40009000000 */
[----:B------:R-:W-:Y:S02]  /*3310*/  USEL UR14, UR14, URZ, UP2 ;  /* 0x000000ff0e0e7287 */ /* 0x000fe40009000000 */
[----:B------:R-:W-:Y:S02]  /*3320*/  UIADD3 UR36, UPT, UPT, UR28, 0x4, URZ ;  /* 0x000000041c247890 */ /* 0x000fe4000fffe0ff */
[----:B------:R-:W-:Y:S01]  /*3330*/  @UP1 ULEA UR26, UR14, UR5, 0x3 ;  /* 0x000000050e1a1291 */ /* 0x000fe2000f8e18ff */
[----:B------:R-:W-:Y:S01]  /*3340*/  LOP3.LUT R8, R8, UR27, RZ, 0x3c, !PT ;  /* 0x0000001b08087c12 */ /* 0x000fe2000f8e3cff */
[----:B------:R-:W-:Y:S02]  /*3350*/  UIADD3 UR32, UPT, UPT, UR28, 0x6, URZ ;  /* 0x000000061c207890 */ /* 0x000fe4000fffe0ff */
[----:B------:R-:W-:Y:S01]  /*3360*/  UIADD3 UR6, UPT, UPT, UR6, 0x30, URZ ;  /* 0x0000003006067890 */ /* 0x000fe2000fffe0ff */
[----:B-1----:R-:W-:Y:S01]  /*3370*/  @P0 SHF.L.U32 R0, R8, 0x1f, RZ ;  /* 0x0000001f08000819 */ /* 0x002fe200000006ff */
[----:B------:R-:W-:Y:S01]  /*3380*/  UIADD3 UR12, UPT, UPT, UR12, -0x1, URZ ;  /* 0xffffffff0c0c7890 */ /* 0x000fe2000fffe0ff */
[----:B------:R-:W-:Y:S02]  /*3390*/  UMOV UR29, 0x40004040 ;  /* 0x40004040001d7882 */ /* 0x000fe40000000000 */
[----:B------:R2:W3:Y:S01]  /*33a0*/  @P0 SYNCS.PHASECHK.TRANS64.TRYWAIT P2, [UR26], R0 ;  /* 0x00000000ff0005a7 */ /* 0x0004e2000804111a */
[----:B------:R-:W-:Y:S01]  /*33b0*/  ULEA UR26, UR17, UR10, 0xa ;  /* 0x0000000a111a7291 */ /* 0x000fe2000f8e50ff */
[----:B------:R-:W-:Y:S01]  /*33c0*/  UMOV UR27, 0x40004040 ;  /* 0x40004040001b7882 */ /* 0x000fe20000000000 */
[----:B------:R-:W-:Y:S02]  /*33d0*/  UMOV UR41, 0x40004040 ;  /* 0x4000404000297882 */ /* 0x000fe40000000000 */
[----:B------:R-:W-:Y:S02]  /*33e0*/  UIADD3 UR38, UPT, UPT, UR26, 0x2, URZ ;  /* 0x000000021a267890 */ /* 0x000fe4000fffe0ff */
[----:B------:R-:W-:Y:S02]  /*33f0*/  UIADD3 UR34, UPT, UPT, UR26, 0x4, URZ ;  /* 0x000000041a227890 */ /* 0x000fe4000fffe0ff */
[----:B------:R-:W-:Y:S01]  /*3400*/  UIADD3 UR30, UPT, UPT, UR26, 0x6, URZ ;  /* 0x000000061a1e7890 */ /* 0x000fe2000fffe0ff */
[----:B------:R2:W-:Y:S01]  /*3410*/  UTCHMMA gdesc[UR26], gdesc[UR28], tmem[UR8], tmem[UR24], idesc[UR25], UP4 ;  /* 0x00ff181c1a0075ea */ /* 0x0005e2000a000008 */
[----:B------:R-:W-:Y:S01]  /*3420*/  UPLOP3.LUT UP4, UPT, UPT, UPT, UPT, 0x80, 0x8 ;  /* 0x000000000008789c */ /* 0x000fe20003f8f070 */
[----:B------:R-:W-:Y:S01]  /*3430*/  UMOV UR39, 0x40004040 ;  /* 0x4000404000277882 */ /* 0x000fe20000000000 */
[----:B------:R-:W-:Y:S01]  /*3440*/  UMOV UR37, 0x40004040 ;  /* 0x4000404000257882 */ /* 0x000fe20000000000 */
[----:B------:R2:W-:Y:S01]  /*3450*/  UTCHMMA gdesc[UR38], gdesc[UR40], tmem[UR8], tmem[UR22], idesc[UR23], UPT ;  /* 0x00ff1628260075ea */ /* 0x0005e2000b800008 */
[----:B------:R-:W-:Y:S01]  /*3460*/  UMOV UR35, 0x40004040 ;  /* 0x4000404000237882 */ /* 0x000fe20000000000 */
[----:B------:R-:W-:Y:S01]  /*3470*/  UMOV UR33, 0x40004040 ;  /* 0x4000404000217882 */ /* 0x000fe20000000000 */
[----:B------:R-:W-:Y:S01]  /*3480*/  UMOV UR31, 0x40004040 ;  /* 0x40004040001f7882 */ /* 0x000fe20000000000 */
[----:B------:R2:W-:Y:S01]  /*3490*/  UTCHMMA gdesc[UR34], gdesc[UR36], tmem[UR8], tmem[UR20], idesc[UR21], UPT ;  /* 0x00ff1424220075ea */ /* 0x0005e2000b800008 */
[----:B------:R2:W-:Y:S01]  /*34a0*/  UTCHMMA gdesc[UR30], gdesc[UR32], tmem[UR8], tmem[UR18], idesc[UR19], UPT ;  /* 0x00ff12201e0075ea */ /* 0x0005e2000b800008 */
[----:B------:R2:W-:Y:S01]  /*34b0*/  UTCBAR [UR6], URZ ;  /* 0x000000ff060073e9 */ /* 0x0005e200080000ff */
[----:B------:R-:W-:Y:S01]  /*34c0*/  UMOV UR17, UR14 ;  /* 0x0000000e00117c82 */ /* 0x000fe20008000000 */
[----:B------:R-:W-:Y:S05]  /*34d0*/  BRA.U UP0, `(.L_x_60) ;  /* 0xfffffffd00507547 */ /* 0x000fea000b83ffff */
.L_x_57:
[----:B------:R-:W-:Y:S01]  /*34e0*/  UIADD3 UR15, UPT, UPT, UR15, 0x1, URZ ;  /* 0x000000010f0f7890 */ /* 0x000fe2000fffe0ff */
[C---:B------:R-:W-:Y:S01]  /*34f0*/  ISETP.NE.AND P0, PT, R10.reuse, 0x2, PT ;  /* 0x000000020a00780c */ /* 0x040fe20003f05270 */
[----:B------:R-:W-:Y:S02]  /*3500*/  UIADD3 UR7, UPT, UPT, UR7, 0xd0, URZ ;  /* 0x000000d007077890 */ /* 0x000fe4000fffe0ff */
[----:B------:R-:W-:Y:S01]  /*3510*/  UISETP.NE.AND UP0, UPT, UR15, 0x4, UPT ;  /* 0x000000040f00788c */ /* 0x000fe2000bf05270 */
[----:B-12---:R-:W-:Y:S02]  /*3520*/  SEL R0, RZ, 0x1, P0 ;  /* 0x00000001ff007807 */ /* 0x006fe40000000000 */
[----:B------:R-:W-:Y:S01]  /*3530*/  SEL R10, R10, RZ, P0 ;  /* 0x000000ff0a0a7207 */ /* 0x000fe20000000000 */
[----:B------:R-:W-:Y:S01]  /*3540*/  USEL UR6, URZ, 0x1, UP0 ;  /* 0x00000001ff067887 */ /* 0x000fe20008000000 */
[----:B------:R-:W-:Y:S01]  /*3550*/  LOP3.LUT R9, R9, R0, RZ, 0x3c, !PT ;  /* 0x0000000009097212 */ /* 0x000fe200078e3cff */
[----:B------:R-:W-:Y:S01]  /*3560*/  USEL UR15, UR15, URZ, UP0 ;  /* 0x000000ff0f0f7287 */ /* 0x000fe20008000000 */
[----:B------:R1:W-:Y:S03]  /*3570*/  UTCBAR [UR7], URZ ;  /* 0x000000ff070073e9 */ /* 0x0003e600080000ff */
[----:B------:R-:W-:Y:S01]  /*3580*/  LOP3.LUT R11, R11, UR6, RZ, 0x3c, !PT ;  /* 0x000000060b0b7c12 */ /* 0x000fe2000f8e3cff */
[----:B------:R-:W-:Y:S07]  /*3590*/  @P1 BRA `(.L_x_61) ;  /* 0xfffffff800a01947 */ /* 0x000fee000383ffff */
[----:B------:R-:W2:Y:S01]  /*35a0*/  S2UR UR4, SR_CgaCtaId ;  /* 0x00000000000479c3 */ /* 0x000ea20000008800 */
[----:B------:R-:W-:Y:S01]  /*35b0*/  ELECT P0, URZ, PT ;  /* 0x0000000000ff782f */ /* 0x000fe20003800000 */
[----:B------:R-:W-:Y:S01]  /*35c0*/  IMAD.MOV.U32 R0, RZ, RZ, 0x1 ;  /* 0x00000001ff007424 */ /* 0x000fe200078e00ff */
[----:B------:R-:W-:Y:S01]  /*35d0*/  UIADD3 UR5, UPT, UPT, UR5, 0xf0, URZ ;  /* 0x000000f005057890 */ /* 0x000fe2000fffe0ff */
[----:B------:R-:W-:Y:S01]  /*35e0*/  SHF.L.U32 R2, R11, 0x1f, RZ ;  /* 0x0000001f0b027819 */ /* 0x000fe200000006ff */
[----:B------:R-:W-:-:S03]  /*35f0*/  UMOV UR6, 0x40 ;  /* 0x0000004000067882 */ /* 0x000fc60000000000 */
[----:B------:R-:W-:Y:S01]  /*3600*/  UVIRTCOUNT.DEALLOC.SMPOOL 0x80 ;  /* 0x000000800000784c */ /* 0x000fe20000000000 */
[----:B--2---:R-:W-:Y:S02]  /*3610*/  ULEA UR4, UR4, UR6, 0x18 ;  /* 0x0000000604047291 */ /* 0x004fe4000f8ec0ff */
[----:B------:R-:W-:-:S07]  /*3620*/  ULEA UR6, UR15, UR5, 0x3 ;  /* 0x000000050f067291 */ /* 0x000fce000f8e18ff */
[----:B------:R2:W-:Y:S02]  /*3630*/  @P0 STS.U8 [UR4+0x1c], R0 ;  /* 0x00001c00ff000988 */ /* 0x0005e40008000004 */
[----:B------:R-:W4:Y:S02]  /*3640*/  SYNCS.PHASECHK.TRANS64.TRYWAIT P0, [UR6], R2 ;  /* 0x00000002ff0075a7 */ /* 0x000f240008001106 */
[----:B--2-4-:R-:W-:Y:S05]  /*3650*/  @!P0 BRA `(.L_x_62) ;  /* 0x0000005c00cc8947 */ /* 0x014fea0003800000 */
.L_x_159:
[----:B-1----:R-:W-:-:S04]  /*3660*/  UIADD3 UR7, UPT, UPT, UR15, 0x1, URZ ;  /* 0x000000010f077890 */ /* 0x002fc8000fffe0ff */
[----:B------:R-:W-:-:S04]  /*3670*/  UISETP.NE.AND UP0, UPT, UR7, 0x4, UPT ;  /* 0x000000040700788c */ /* 0x000fc8000bf05270 */
[----:B------:R-:W-:Y:S02]  /*3680*/  USEL UR8, URZ, 0x1, UP0 ;  /* 0x00000001ff087887 */ /* 0x000fe40008000000 */
[----:B------:R-:W-:-:S04]  /*3690*/  USEL UR7, UR7, URZ, UP0 ;  /* 0x000000ff07077287 */ /* 0x000fc80008000000 */
[----:B------:R-:W-:Y:S01]  /*36a0*/  ULEA UR6, UR7, UR5, 0x3 ;  /* 0x0000000507067291 */ /* 0x000fe2000f8e18ff */
[----:B--2---:R-:W-:-:S04]  /*36b0*/  LOP3.LUT R2, R11, UR8, RZ, 0x3c, !PT ;  /* 0x000000080b027c12 */ /* 0x004fc8000f8e3cff */
[----:B------:R-:W-:-:S04]  /*36c0*/  SHF.L.U32 R3, R2, 0x1f, RZ ;  /* 0x0000001f02037819 */ /* 0x000fc800000006ff */
[----:B------:R-:W1:Y:S02]  /*36d0*/  SYNCS.PHASECHK.TRANS64.TRYWAIT P0, [UR6], R3 ;  /* 0x00000003ff0075a7 */ /* 0x000e640008001106 */
[----:B-1----:R-:W-:Y:S05]  /*36e0*/  @!P0 BRA `(.L_x_63) ;  /* 0x0000005c00c08947 */ /* 0x002fea0003800000 */
.L_x_161:
        /* <DEDUP_REMOVED lines=9> */
.L_x_163:
[----:B------:R-:W-:-:S04]  /*3780*/  UIADD3 UR7, UPT, UPT, UR7, 0x1, URZ ;  /* 0x0000000107077890 */ /* 0x000fc8000fffe0ff */
[----:B------:R-:W-:-:S04]  /*3790*/  UISETP.NE.AND UP0, UPT, UR7, 0x4, UPT ;  /* 0x000000040700788c */ /* 0x000fc8000bf05270 */
[----:B------:R-:W-:Y:S02]  /*37a0*/  USEL UR6, URZ, 0x1, UP0 ;  /* 0x00000001ff067887 */ /* 0x000fe40008000000 */
[----:B------:R-:W-:-:S04]  /*37b0*/  USEL UR7, UR7, URZ, UP0 ;  /* 0x000000ff07077287 */ /* 0x000fc80008000000 */
[----:B------:R-:W-:Y:S01]  /*37c0*/  ULEA UR7, UR7, UR5, 0x3 ;  /* 0x0000000507077291 */ /* 0x000fe2000f8e18ff */
[----:B------:R-:W-:-:S04]  /*37d0*/  LOP3.LUT R2, R2, UR6, RZ, 0x3c, !PT ;  /* 0x0000000602027c12 */ /* 0x000fc8000f8e3cff */
[----:B------:R-:W-:-:S04]  /*37e0*/  SHF.L.U32 R2, R2, 0x1f, RZ ;  /* 0x0000001f02027819 */ /* 0x000fc800000006ff */
[----:B------:R-:W2:Y:S02]  /*37f0*/  SYNCS.PHASECHK.TRANS64.TRYWAIT P0, [UR7], R2 ;  /* 0x00000002ff0075a7 */ /* 0x000ea40008001107 */
[----:B--2---:R-:W-:Y:S05]  /*3800*/  @!P0 BRA `(.L_x_65) ;  /* 0x0000005c00a88947 */ /* 0x004fea0003800000 */
.L_x_165:
[----:B------:R-:W-:Y:S01]  /*3810*/  NOP ;  /* 0x0000000000007918 */ /* 0x000fe20000000000 */
[----:B-1----:R-:W1:Y:S01]  /*3820*/  LDS R0, [UR4+0x14] ;  /* 0x00001404ff007984 */ /* 0x002e620008000800 */
[----:B------:R-:W-:Y:S01]  /*3830*/  ULOP3.LUT UR6, UR16, 0xffff, URZ, 0xc0, !UPT ;  /* 0x0000ffff10067892 */ /* 0x000fe2000f8ec0ff */
[----:B------:R-:W-:Y:S01]  /*3840*/  UMOV UR8, 0xffff ;  /* 0x0000ffff00087882 */ /* 0x000fe20000000000 */
[----:B------:R-:W-:Y:S02]  /*3850*/  UMOV UR5, 0x1 ;  /* 0x0000000100057882 */ /* 0x000fe40000000000 */
[----:B------:R-:W-:-:S04]  /*3860*/  USHF.R.U32.HI UR6, URZ, 0x5, UR6 ;  /* 0x00000005ff067899 */ /* 0x000fc80008011606 */
[----:B------:R-:W-:Y:S02]  /*3870*/  USHF.L.U32 UR8, UR8, UR6, URZ ;  /* 0x0000000608087299 */ /* 0x000fe400080006ff */
[----:B------:R-:W-:-:S04]  /*3880*/  USHF.L.U32 UR5, UR5, UR6, URZ ;  /* 0x0000000605057299 */ /* 0x000fc800080006ff */
[----:B-1----:R-:W-:-:S04]  /*3890*/  LOP3.LUT R0, R0, UR8, RZ, 0xc0, !PT ;  /* 0x0000000800007c12 */ /* 0x002fc8000f8ec0ff */
[----:B------:R-:W-:-:S13]  /*38a0*/  ISETP.NE.AND P0, PT, R0, UR8, PT ;  /* 0x0000000800007c0c */ /* 0x000fda000bf05270 */
[----:B------:R-:W-:Y:S05]  /*38b0*/  @P0 BRA `(.L_x_66) ;  /* 0x0000000000580947 */ /* 0x000fea0003800000 */
[----:B------:R-:W1:Y:S02]  /*38c0*/  LDS R0, [UR4+0x18] ;  /* 0x00001804ff007984 */ /* 0x000e640008000800 */
[----:B-1----:R-:W-:-:S04]  /*38d0*/  LOP3.LUT R0, R0, UR5, RZ, 0xc0, !PT ;  /* 0x0000000500007c12 */ /* 0x002fc8000f8ec0ff */
[----:B------:R-:W-:-:S13]  /*38e0*/  ISETP.NE.AND P0, PT, R0, UR5, PT ;  /* 0x0000000500007c0c */ /* 0x000fda000bf05270 */
[----:B------:R-:W-:Y:S05]  /*38f0*/  @P0 BRA `(.L_x_67) ;  /* 0x00000000003c0947 */ /* 0x000fea0003800000 */
[----:B------:R-:W1:Y:S01]  /*3900*/  S2R R2, SR_LANEID ;  /* 0x0000000000027919 */ /* 0x000e620000000000 */
[----:B------:R-:W-:Y:S01]  /*3910*/  ULOP3.LUT UR8, URZ, UR8, URZ, 0x33, !UPT ;  /* 0x00000008ff087292 */ /* 0x000fe2000f8e33ff */
[----:B------:R-:W-:Y:S02]  /*3920*/  VOTEU.ANY UR7, UPT, PT ;  /* 0x0000000000077886 */ /* 0x000fe400038e0100 */
[----:B------:R-:W-:-:S03]  /*3930*/  UFLO.U32 UR7, UR7 ;  /* 0x00000007000772bd */ /* 0x000fc600080e0000 */
[----:B------:R-:W-:-:S04]  /*3940*/  IMAD.U32 R0, RZ, RZ, UR8 ;  /* 0x00000008ff007e24 */ /* 0x000fc8000f8e00ff */
[----:B------:R2:W4:Y:S02]  /*3950*/  REDUX UR6, R0 ;  /* 0x00000000000673c4 */ /* 0x0005240000000000 */
[----:B------:R1:W-:Y:S02]  /*3960*/  UTCATOMSWS.AND URZ, UR8 ;  /* 0x0000000800ff79e3 */ /* 0x0003e40008000000 */
[----:B-1----:R-:W-:Y:S02]  /*3970*/  ISETP.EQ.U32.AND P0, PT, R2, UR7, PT ;  /* 0x0000000702007c0c */ /* 0x002fe4000bf02070 */
[----:B--2---:R-:W-:Y:S02]  /*3980*/  LOP3.LUT R0, RZ, UR5, RZ, 0x33, !PT ;  /* 0x00000005ff007c12 */ /* 0x004fe4000f8e33ff */
[----:B----4-:R-:W-:Y:S02]  /*3990*/  MOV R2, UR6 ;  /* 0x0000000600027c02 */ /* 0x010fe40008000f00 */
[----:B------:R-:W1:Y:S07]  /*39a0*/  REDUX UR5, R0 ;  /* 0x00000000000573c4 */ /* 0x000e6e0000000000 */
[----:B------:R2:W-:Y:S01]  /*39b0*/  @P0 ATOMS.AND RZ, [UR4+0x14], R2 ;  /* 0x00001402ffff098c */ /* 0x0005e2000a800004 */
[----:B-1----:R-:W-:-:S05]  /*39c0*/  IMAD.U32 R0, RZ, RZ, UR5 ;  /* 0x00000005ff007e24 */ /* 0x002fca000f8e00ff */
[----:B------:R2:W-:Y:S01]  /*39d0*/  @P0 ATOMS.AND RZ, [UR4+0x18], R0 ;  /* 0x00001800ffff098c */ /* 0x0005e2000a800004 */
[----:B------:R-:W-:Y:S05]  /*39e0*/  BRA `(.L_x_68) ;  /* 0x0000000000147947 */ /* 0x000fea0003800000 */
.L_x_67:
[----:B------:R-:W-:Y:S02]  /*39f0*/  MOV R2, 0x3a10 ;  /* 0x00003a1000027802 */ /* 0x000fe40000000f00 */
[----:B---3-5:R-:W-:Y:S05]  /*3a00*/  CALL.REL.NOINC `($__internal_0_$__cuda_sm10x_tcgen05_guardrail_trap_col_being_dealloced_not_returned_by_alloc) ;  /* 0x0000006000907944 */ /* 0x028fea0003c00000 */
[----:B------:R-:W-:Y:S05]  /*3a10*/  BRA `(.L_x_68) ;  /* 0x0000000000087947 */ /* 0x000fea0003800000 */
.L_x_66:
[----:B------:R-:W-:Y:S02]  /*3a20*/  MOV R2, 0x3a40 ;  /* 0x00003a4000027802 */ /* 0x000fe40000000f00 */
[----:B---3-5:R-:W-:Y:S05]  /*3a30*/  CALL.REL.NOINC `($__internal_2_$__cuda_sm10x_tcgen05_guardrail_trap_unallocated_columns_being_dealloced) ;  /* 0x00000060009c7944 */ /* 0x028fea0003c00000 */
.L_x_68:
[----:B------:R-:W-:Y:S01]  /*3a40*/  NOP ;  /* 0x0000000000007918 */ /* 0x000fe20000000000 */
[----:B------:R-:W-:Y:S05]  /*3a50*/  EXIT ;  /* 0x000000000000794d */ /* 0x000fea0003800000 */
.L_x_50:
[----:B------:R-:W-:-:S09]  /*3a60*/  UISETP.NE.OR UP3, UPT, UR6, 0x3, UP3 ;  /* 0x000000030600788c */ /* 0x000fd20009f65670 */
[----:B------:R-:W-:Y:S05]  /*3a70*/  BRA.U UP3, `(.L_x_69) ;  /* 0x00000011030c7547 */ /* 0x000fea000b800000 */
[----:B------:R-:W1:Y:S01]  /*3a80*/  LDCU.64 UR6, c[0x0][0x888] ;  /* 0x00011100ff0677ac */ /* 0x000e620008000a00 */
[----:B------:R-:W2:Y:S01]  /*3a90*/  LDC R0, c[0x0][0xb30] ;  /* 0x0002cc00ff007b82 */ /* 0x000ea20000000800 */
[----:B------:R-:W-:Y:S02]  /*3aa0*/  HFMA2 R27, -RZ, RZ, 0, 0 ;  /* 0x00000000ff1b7431 */ /* 0x000fe400000001ff */
[----:B------:R-:W-:Y:S01]  /*3ab0*/  IMAD.MOV.U32 R29, RZ, RZ, 0x1 ;  /* 0x00000001ff1d7424 */ /* 0x000fe200078e00ff */
[----:B------:R-:W4:Y:S01]  /*3ac0*/  LDCU.64 UR4, c[0x0][0x890] ;  /* 0x00011200ff0477ac */ /* 0x000f220008000a00 */
[----:B------:R-:W-:Y:S01]  /*3ad0*/  IMAD.MOV.U32 R28, RZ, RZ, RZ ;  /* 0x000000ffff1c7224 */ /* 0x000fe200078e00ff */
[----:B------:R-:W-:Y:S01]  /*3ae0*/  MOV R25, 0x2000 ;  /* 0x0000200000197802 */ /* 0x000fe20000000f00 */
[----:B------:R-:W-:Y:S01]  /*3af0*/  UPLOP3.LUT UP0, UPT, UPT, UPT, UPT, 0x40, 0x4 ;  /* 0x000000000004789c */ /* 0x000fe20003f0e870 */
[----:B------:R-:W3:Y:S08]  /*3b00*/  LDC R24, c[0x0][0x370] ;  /* 0x0000dc00ff187b82 */ /* 0x000ef00000000800 */
[----:B------:R-:W3:Y:S01]  /*3b10*/  LDC R3, c[0x0][0xb0c] ;  /* 0x0002c300ff037b82 */ /* 0x000ee20000000800 */
[----:B-1----:R-:W-:-:S03]  /*3b20*/  UISETP.NE.U32.AND UP1, UPT, UR6, URZ, UPT ;  /* 0x000000ff0600728c */ /* 0x002fc6000bf25070 */
[----:B------:R-:W-:Y:S01]  /*3b30*/  UMOV UR6, 0x400 ;  /* 0x0000040000067882 */ /* 0x000fe20000000000 */
[----:B------:R-:W-:Y:S02]  /*3b40*/  UISETP.NE.AND.EX UP1, UPT, UR7, URZ, UPT, UP1 ;  /* 0x000000ff0700728c */ /* 0x000fe4000bf25310 */
[----:B------:R-:W-:Y:S01]  /*3b50*/  ULEA UR6, UR45, UR6, 0x18 ;  /* 0x000000062d067291 */ /* 0x000fe2000f8ec0ff */
[----:B------:R-:W1:Y:S01]  /*3b60*/  LDC R18, c[0x0][0xb20] ;  /* 0x0002c800ff127b82 */ /* 0x000e620000000800 */
[----:B----4-:R-:W-:Y:S01]  /*3b70*/  UISETP.NE.U32.AND UP3, UPT, UR4, URZ, UPT ;  /* 0x000000ff0400728c */ /* 0x010fe2000bf65070 */
[----:B--2---:R-:W-:Y:S01]  /*3b80*/  ISETP.NE.AND P1, PT, R0, 0x1, PT ;  /* 0x000000010000780c */ /* 0x004fe20003f25270 */
[----:B------:R-:W-:Y:S02]  /*3b90*/  UIADD3 UR7, UPT, UPT, UR6, 0x78, URZ ;  /* 0x0000007806077890 */ /* 0x000fe4000fffe0ff */
[----:B------:R-:W-:Y:S02]  /*3ba0*/  UIADD3 UR33, UPT, UPT, UR6, 0x60, URZ ;  /* 0x0000006006217890 */ /* 0x000fe4000fffe0ff */
[----:B------:R-:W-:Y:S01]  /*3bb0*/  UIADD3 UR25, UPT, UPT, UR6, 0x68, URZ ;  /* 0x0000006806197890 */ /* 0x000fe2000fffe0ff */
[----:B------:R-:W2:Y:S01]  /*3bc0*/  LDC.64 R30, c[0x0][0x348] ;  /* 0x0000d200ff1e7b82 */ /* 0x000ea20000000a00 */
[----:B------:R-:W-:-:S02]  /*3bd0*/  UIADD3 UR17, UPT, UPT, UR6, 0x70, URZ ;  /* 0x0000007006117890 */ /* 0x000fc4000fffe0ff */
[----:B------:R-:W-:Y:S02]  /*3be0*/  UPRMT UR7, UR45, 0x654, UR7 ;  /* 0x000006542d077896 */ /* 0x000fe40008000007 */
[----:B------:R-:W-:-:S03]  /*3bf0*/  UISETP.NE.AND.EX UP3, UPT, UR5, URZ, UPT, UP3 ;  /* 0x000000ff0500728c */ /* 0x000fc6000bf65330 */
[----:B------:R-:W4:Y:S08]  /*3c00*/  LDC.64 R16, c[0x0][0xb10] ;  /* 0x0002c400ff107b82 */ /* 0x000f300000000a00 */
[----:B------:R-:W1:Y:S08]  /*3c10*/  LDC.64 R6, c[0x0][0xb18] ;  /* 0x0002c600ff067b82 */ /* 0x000e700000000a00 */
[----:B------:R-:W1:Y:S08]  /*3c20*/  LDC.64 R4, c[0x0][0xb28] ;  /* 0x0002ca00ff047b82 */ /* 0x000e700000000a00 */
[----:B---3--:R-:W1:Y:S02]  /*3c30*/  LDC R19, c[0x0][0x374] ;  /* 0x0000dd00ff137b82 */ /* 0x008e640000000800 */
.L_x_80:
[C---:B------:R-:W-:Y:S02]  /*3c40*/  LEA R0, R28.reuse, UR6, 0x3 ;  /* 0x000000061c007c11 */ /* 0x040fe4000f8e18ff */
[----:B------:R-:W-:Y:S02]  /*3c50*/  SHF.L.U32 R2, R27, 0x1f, RZ ;  /* 0x0000001f1b027819 */ /* 0x000fe400000006ff */
[----:B------:R-:W-:Y:S02]  /*3c60*/  LEA R20, R28, UR6, 0x4 ;  /* 0x000000061c147c11 */ /* 0x000fe4000f8e20ff */
[----:B---3--:R-:W3:Y:S02]  /*3c70*/  SYNCS.PHASECHK.TRANS64.TRYWAIT P0, [R0+URZ+0xb0], R2 ;  /* 0x0000b002000075a7 */ /* 0x008ee400080011ff */
[----:B---3--:R-:W-:Y:S05]  /*3c80*/  @!P0 BRA `(.L_x_70) ;  /* 0x0000005800a08947 */ /* 0x008fea0003800000 */
.L_x_166:
[----:B------:R-:W-:Y:S01]  /*3c90*/  ISETP.GE.AND P0, PT, R42, 0x1, PT ;  /* 0x000000012a00780c */ /* 0x000fe20003f06270 */
[----:B------:R-:W1:Y:S01]  /*3ca0*/  LDS.128 R20, [R20+0x140] ;  /* 0x0001400014147984 */ /* 0x000e620000000c00 */
[----:B---3--:R-:W-:Y:S01]  /*3cb0*/  VIADD R0, R0, 0xc0 ;  /* 0x000000c000007836 */ /* 0x008fe20000000000 */
[----:B------:R-:W-:Y:S01]  /*3cc0*/  @!PT LDS RZ, [RZ] ;  /* 0x00000000fffff984 */ /* 0x000fe20000000800 */
[----:B------:R-:W-:Y:S01]  /*3cd0*/  @!PT LDS RZ, [RZ] ;  /* 0x00000000fffff984 */ /* 0x000fe20000000800 */
[----:B------:R-:W-:Y:S01]  /*3ce0*/  @!PT LDS RZ, [RZ] ;  /* 0x00000000fffff984 */ /* 0x000fe20000000800 */
[----:B------:R-:W-:Y:S01]  /*3cf0*/  @!PT LDS RZ, [RZ] ;  /* 0x00000000fffff984 */ /* 0x000fe20000000800 */
[----:B------:R3:W-:Y:S06]  /*3d00*/  MEMBAR.ALL.CTA ;  /* 0x0000000000007992 */ /* 0x0007ec0000008000 */
[----:B---3--:R-:W3:Y:S01]  /*3d10*/  FENCE.VIEW.ASYNC.S ;  /* 0x00000000000073c6 */ /* 0x008ee20000000000 */
[----:B------:R-:W-:Y:S04]  /*3d20*/  PRMT R0, RZ, 0x654, R0 ;  /* 0x00000654ff007816 */ /* 0x000fe80000000000 */
[----:B---3--:R3:W-:Y:S01]  /*3d30*/  SYNCS.ARRIVE.TRANS64.RED.A1T0 RZ, [R0+URZ], RZ ;  /* 0x000000ff00ff79a7 */ /* 0x0087e200081004ff */
[----:B-1----:R-:W-:Y:S11]  /*3d40*/  LOP3.LUT P3, RZ, R22, 0x1, RZ, 0xc0, !PT ;  /* 0x0000000116ff7812 */ /* 0x002ff6000786c0ff */
[----:B------:R-:W-:Y:S02]  /*3d50*/  @!UPT UIADD3 URZ, UPT, UPT, URZ, URZ, URZ ;  /* 0x000000fffffff290 */ /* 0x000fe4000fffe0ff */
[----:B------:R-:W-:Y:S02]  /*3d60*/  @P3 MOV R11, R20 ;  /* 0x00000014000b3202 */ /* 0x000fe40000000f00 */
[----:B------:R-:W-:Y:S01]  /*3d70*/  @P3 LOP3.LUT R10, R21, 0xffff, RZ, 0xc0, !PT ;  /* 0x0000ffff150a3812 */ /* 0x000fe200078ec0ff */
[----:B---3--:R-:W-:Y:S06]  /*3d80*/  @!P0 BRA `(.L_x_71) ;  /* 0x0000000000a48947 */ /* 0x008fec0003800000 */
[-C--:B------:R-:W-:Y:S01]  /*3d90*/  IMAD.HI.U32 R0, R19, R7.reuse, RZ ;  /* 0x0000000713007227 */ /* 0x080fe200078e00ff */
[----:B------:R-:W-:Y:S02]  /*3da0*/  ISETP.NE.AND P0, PT, R6, 0x1, PT ;  /* 0x000000010600780c */ /* 0x000fe40003f05270 */
[----:B------:R-:W-:Y:S01]  /*3db0*/  ISETP.NE.AND P2, PT, R42, 0x1, PT ;  /* 0x000000012a00780c */ /* 0x000fe20003f45270 */
[----:B----4-:R-:W-:Y:S01]  /*3dc0*/  IMAD.HI.U32 R9, R24, R16, RZ ;  /* 0x0000001018097227 */ /* 0x010fe200078e00ff */
[----:B------:R-:W-:Y:S02]  /*3dd0*/  SHF.R.U32.HI R0, RZ, R18, R0 ;  /* 0x00000012ff007219 */ /* 0x000fe40000011600 */
[----:B------:R-:W-:Y:S01]  /*3de0*/  ISETP.NE.AND P4, PT, R3, 0x1, PT ;  /* 0x000000010300780c */ /* 0x000fe20003f85270 */
[----:B------:R-:W-:Y:S01]  /*3df0*/  IMAD.HI.U32 R13, R10, R7, RZ ;  /* 0x000000070a0d7227 */ /* 0x000fe200078e00ff */
[----:B------:R-:W-:Y:S02]  /*3e00*/  SHF.R.U32.HI R9, RZ, R17, R9 ;  /* 0x00000011ff097219 */ /* 0x000fe40000011609 */
[----:B------:R-:W-:Y:S01]  /*3e10*/  SEL R0, R19, R0, !P0 ;  /* 0x0000000013007207 */ /* 0x000fe20004000000 */
[----:B------:R-:W-:Y:S01]  /*3e20*/  IMAD.HI.U32 R12, R11, R16, RZ ;  /* 0x000000100b0c7227 */ /* 0x000fe200078e00ff */
[----:B------:R-:W-:Y:S03]  /*3e30*/  SEL R9, R24, R9, !P4 ;  /* 0x0000000918097207 */ /* 0x000fe60006000000 */
[-C--:B------:R-:W-:Y:S01]  /*3e40*/  IMAD.HI.U32 R8, R0, R4.reuse, RZ ;  /* 0x0000000400087227 */ /* 0x080fe200078e00ff */
[----:B------:R-:W-:Y:S03]  /*3e50*/  SHF.R.U32.HI R12, RZ, R17, R12 ;  /* 0x00000011ff0c7219 */ /* 0x000fe6000001160c */
[----:B------:R-:W-:Y:S01]  /*3e60*/  IMAD.HI.U32 R2, R9, R4, RZ ;  /* 0x0000000409027227 */ /* 0x000fe200078e00ff */
[-C--:B------:R-:W-:Y:S02]  /*3e70*/  @P2 SHF.R.U32.HI R0, RZ, R5.reuse, R8 ;  /* 0x00000005ff002219 */ /* 0x080fe40000011608 */
[----:B------:R-:W-:Y:S02]  /*3e80*/  SHF.R.U32.HI R8, RZ, R18, R13 ;  /* 0x00000012ff087219 */ /* 0x000fe4000001160d */
[----:B------:R-:W-:Y:S01]  /*3e90*/  @P2 SHF.R.U32.HI R9, RZ, R5, R2 ;  /* 0x00000005ff092219 */ /* 0x000fe20000011602 */
[----:B------:R-:W-:Y:S01]  /*3ea0*/  IMAD R0, R42, R0, RZ ;  /* 0x000000002a007224 */ /* 0x000fe200078e02ff */
[----:B------:R-:W-:Y:S02]  /*3eb0*/  SEL R8, R10, R8, !P0 ;  /* 0x000000080a087207 */ /* 0x000fe40004000000 */
[----:B------:R-:W-:Y:S01]  /*3ec0*/  SEL R2, R11, R12, !P4 ;  /* 0x0000000c0b027207 */ /* 0x000fe20006000000 */
[----:B------:R-:W-:Y:S01]  /*3ed0*/  IMAD R12, R42, R9, RZ ;  /* 0x000000092a0c7224 */ /* 0x000fe200078e02ff */
[C---:B------:R-:W-:Y:S01]  /*3ee0*/  ISETP.GE.AND P0, PT, R8.reuse, R0, PT ;  /* 0x000000000800720c */ /* 0x040fe20003f06270 */
[----:B------:R-:W-:Y:S03]  /*3ef0*/  IMAD.HI.U32 R0, R8, R4, RZ ;  /* 0x0000000408007227 */ /* 0x000fe600078e00ff */
[----:B------:R-:W-:Y:S02]  /*3f00*/  ISETP.GE.OR P0, PT, R2, R12, P0 ;  /* 0x0000000c0200720c */ /* 0x000fe40000706670 */
[-C--:B------:R-:W-:Y:S04]  /*3f10*/  SHF.R.U32.HI R0, RZ, R5.reuse, R0 ;  /* 0x00000005ff007219 */ /* 0x080fe80000011600 */
[----:B------:R-:W-:Y:S05]  /*3f20*/  SEL R13, R8, R0, !P2 ;  /* 0x00000000080d7207 */ /* 0x000fea0005000000 */
[----:B------:R-:W-:Y:S02]  /*3f30*/  IMAD.MOV R12, RZ, RZ, -R13 ;  /* 0x000000ffff0c7224 */ /* 0x000fe400078e0a0d */
[----:B------:R-:W-:Y:S04]  /*3f40*/  @!P0 IMAD.HI.U32 R0, R2, R4, RZ ;  /* 0x0000000402008227 */ /* 0x000fe800078e00ff */
[----:B------:R-:W-:Y:S01]  /*3f50*/  IMAD R12, R42, R12, R8 ;  /* 0x0000000c2a0c7224 */ /* 0x000fe200078e0208 */
[----:B------:R-:W-:Y:S04]  /*3f60*/  @!P0 SHF.R.U32.HI R0, RZ, R5, R0 ;  /* 0x00000005ff008219 */ /* 0x000fe80000011600 */
[----:B------:R-:W-:Y:S04]  /*3f70*/  @!P0 SEL R0, R2, R0, !P2 ;  /* 0x0000000002008207 */ /* 0x000fe80005000000 */
[----:B------:R-:W-:Y:S01]  /*3f80*/  @!P0 IADD3 R13, PT, PT, R13, -R0, RZ ;  /* 0x800000000d0d8210 */ /* 0x000fe20007ffe0ff */
[----:B------:R-:W-:Y:S01]  /*3f90*/  @!P0 IMAD R0, R9, R12, R0 ;  /* 0x0000000c09008224 */ /* 0x000fe200078e0200 */
[----:B------:R-:W-:Y:S01]  /*3fa0*/  IADD3 R9, PT, PT, -R8, RZ, RZ ;  /* 0x000000ff08097210 */ /* 0x000fe20007ffe1ff */
[--C-:B------:R-:W-:Y:S02]  /*3fb0*/  IMAD.MOV R12, RZ, RZ, -R2.reuse ;  /* 0x000000ffff0c7224 */ /* 0x100fe400078e0a02 */
[----:B------:R-:W-:Y:S02]  /*3fc0*/  @!P0 IMAD R8, R13, R42, R2 ;  /* 0x0000002a0d088224 */ /* 0x000fe400078e0202 */
[----:B------:R-:W-:Y:S02]  /*3fd0*/  @!P0 IMAD.MOV.U32 R2, RZ, RZ, R0 ;  /* 0x000000ffff028224 */ /* 0x000fe400078e0000 */
[----:B------:R-:W-:Y:S02]  /*3fe0*/  IMAD R11, R3, R12, R11 ;  /* 0x0000000c030b7224 */ /* 0x000fe400078e020b */
[----:B------:R-:W-:Y:S02]  /*3ff0*/  IMAD R10, R6, R9, R10 ;  /* 0x00000009060a7224 */ /* 0x000fe400078e020a */
[----:B------:R-:W-:Y:S02]  /*4000*/  IMAD R11, R2, R3, R11 ;  /* 0x00000003020b7224 */ /* 0x000fe400078e020b */
[----:B------:R-:W-:Y:S02]  /*4010*/  IMAD R10, R8, R6, R10 ;  /* 0x00000006080a7224 */ /* 0x000fe400078e020a */
.L_x_71:
[----:B------:R-:W-:Y:S05]  /*4020*/  BRA.U UP0, `(.L_x_72) ;  /* 0x0000000100107547 */ /* 0x000fea000b800000 */
[----:B------:R-:W-:Y:S04]  /*4030*/  MOV R2, UR13 ;  /* 0x0000000d00027c02 */ /* 0x000fe80008000f00 */
[----:B------:R-:W-:Y:S04]  /*4040*/  SHF.L.U32 R2, R2, 0x1f, RZ ;  /* 0x0000001f02027819 */ /* 0x000fe800000006ff */
[----:B------:R-:W1:Y:S02]  /*4050*/  SYNCS.PHASECHK.TRANS64.TRYWAIT P0, [UR6+0xa8], R2 ;  /* 0x0000a802ff0075a7 */ /* 0x000e640008001106 */
[----:B-1----:R-:W-:Y:S05]  /*4060*/  @!P0 BRA `(.L_x_73) ;  /* 0x0000005400bc8947 */ /* 0x002fea0003800000 */
.L_x_72:
[----:B------:R-:W-:Y:S02]  /*4070*/  R2UR UR35, R15 ;  /* 0x000000000f2372ca */ /* 0x000fe400000e0000 */
[----:B------:R-:W-:Y:S02]  /*4080*/  R2UR UR34, R14 ;  /* 0x000000000e2272ca */ /* 0x000fe400000e0000 */
[----:B------:R-:W-:Y:S02]  /*4090*/  ISETP.NE.U32.AND P2, PT, RZ, UR4, PT ;  /* 0x00000004ff007c0c */ /* 0x000fe4000bf45070 */
[----:B------:R-:W-:Y:S02]  /*40a0*/  SHF.L.U32 R14, R29, 0x1f, RZ ;  /* 0x0000001f1d0e7819 */ /* 0x000fe400000006ff */
[----:B------:R-:W-:Y:S05]  /*40b0*/  ISETP.NE.AND.EX P2, PT, RZ, UR5, PT, P2 ;  /* 0x00000005ff007c0c */ /* 0x000fea000bf45320 */
[----:B------:R-:W-:Y:S02]  /*40c0*/  USHF.L.U32 UR35, UR35, 0x7, URZ ;  /* 0x0000000723237899 */ /* 0x000fe400080006ff */
[----:B------:R-:W-:Y:S01]  /*40d0*/  USHF.L.U32 UR34, UR34, 0x7, URZ ;  /* 0x0000000722227899 */ /* 0x000fe200080006ff */
[----:B------:R-:W-:Y:S11]  /*40e0*/  BRA.U !UP3, `(.L_x_74) ;  /* 0x000000010b347547 */ /* 0x000ff6000b800000 */
[----:B------:R-:W-:Y:S01]  /*40f0*/  UPLOP3.LUT UP2, UPT, UPT, UPT, UP1, 0x80, 0x8 ;  /* 0x000000000008789c */ /* 0x000fe20003f4f010 */
[----:B-1----:R-:W-:Y:S02]  /*4100*/  HFMA2 R0, -RZ, RZ, 0, 5.9604644775390625e-08 ;  /* 0x00000001ff007431 */ /* 0x002fe400000001ff */
[----:B------:R-:W-:Y:S03]  /*4110*/  IMAD.MOV.U32 R94, RZ, RZ, 0x1 ;  /* 0x00000001ff5e7424 */ /* 0x000fe600078e00ff */
[----:B------:R-:W-:Y:S05]  /*4120*/  PLOP3.LUT P0, PT, PT, PT, UP2, 0x80, 0x8 ;  /* 0x000000000008781c */ /* 0x000fea0003f0f028 */
[----:B------:R-:W1:Y:S01]  /*4130*/  @UP2 LDCU.64 UR10, c[0x0][0x888] ;  /* 0x00011100ff0a27ac */ /* 0x000e620008000a00 */
[----:B------:R-:W-:Y:S07]  /*4140*/  @UP2 UIMAD UR8, UR44, UR4, URZ ;  /* 0x000000042c0822a4 */ /* 0x000fee000f8e02ff */
[----:B------:R-:W-:Y:S01]  /*4150*/  @!P0 PRMT R94, R0, 0x7610, R94 ;  /* 0x00007610005e8816 */ /* 0x000fe2000000005e */
[----:B-1----:R-:W-:Y:S03]  /*4160*/  @UP2 UIMAD.WIDE UR10, UR8, 0x4, UR10 ;  /* 0x00000004080a28a5 */ /* 0x002fe6000f8e020a */
[----:B------:R-:W1:Y:S03]  /*4170*/  @!UP2 LDCU UR8, c[0x0][0x880] ;  /* 0x00011000ff08a7ac */ /* 0x000e660008000800 */
[----:B------:R-:W-:Y:S01]  /*4180*/  IMAD.U32 R8, RZ, RZ, UR10 ;  /* 0x0000000aff087e24 */ /* 0x000fe2000f8e00ff */
[----:B------:R-:W-:Y:S05]  /*4190*/  MOV R9, UR11 ;  /* 0x0000000b00097c02 */ /* 0x000fea0008000f00 */
[----:B-----5:R3:W5:Y:S02]  /*41a0*/  @P0 LDG.E R49, desc[UR48][R8.64] ;  /* 0x0000003008310981 */ /* 0x020764000c1e1900 */
[----:B-1-3--:R-:W-:Y:S07]  /*41b0*/  @!P0 IMAD.U32 R49, RZ, RZ, UR8 ;  /* 0x00000008ff318e24 */ /* 0x00afee000f8e00ff */
.L_x_74:
[----:B-----5:R-:W-:Y:S01]  /*41c0*/  @!P2 FSETP.EQ.AND P0, PT, R49, RZ, PT ;  /* 0x000000ff3100a20b */ /* 0x020fe20003f02000 */
[----:B------:R-:W-:Y:S01]  /*41d0*/  @!UPT UIADD3 URZ, UPT, UPT, URZ, URZ, URZ ;  /* 0x000000fffffff290 */ /* 0x000fe2000fffe0ff */
[----:B------:R-:W-:Y:S11]  /*41e0*/  @!P2 BRA `(.L_x_75) ;  /* 0x000000000014a947 */ /* 0x000ff60003800000 */
[----:B------:R-:W-:Y:S02]  /*41f0*/  LOP3.LUT P2, RZ, R94, 0xff, RZ, 0xc0, !PT ;  /* 0x000000ff5eff7812 */ /* 0x000fe4000784c0ff */
[----:B------:R-:W-:Y:S04]  /*4200*/  PLOP3.LUT P0, PT, PT, PT, UP2, 0x80, 0x8 ;  /* 0x000000000008781c */ /* 0x000fe80003f0f028 */
[----:B------:R-:W-:Y:S07]  /*4210*/  PLOP3.LUT P0, PT, P0, PT, PT, 0x8, 0x80 ;  /* 0x000000000080781c */ /* 0x000fee000070e170 */
[----:B------:R-:W-:Y:S11]  /*4220*/  @P2 FSETP.EQ.AND P0, PT, R49, RZ, PT ;  /* 0x000000ff3100220b */ /* 0x000ff60003f02000 */
[----:B------:R-:W-:Y:S02]  /*4230*/  @!UPT UIADD3 URZ, UPT, UPT, URZ, URZ, URZ ;  /* 0x000000fffffff290 */ /* 0x000fe4000fffe0ff */
.L_x_75:
[----:B------:R-:W3:Y:S01]  /*4240*/  SYNCS.PHASECHK.TRANS64.TRYWAIT P2, [UR6+0x80], R14 ;  /* 0x0000800eff0075a7 */ /* 0x000ee20008041106 */
[----:B------:R-:W-:Y:S04]  /*4250*/  ELECT P4, URZ, PT ;  /* 0x0000000000ff782f */ /* 0x000fe80003880000 */
[----:B------:R-:W-:Y:S11]  /*4260*/  PLOP3.LUT P4, PT, P0, P4, PT, 0xf2, 0x2f ;  /* 0x00000000002f781c */ /* 0x000ff60000789e72 */
[----:B------:R-:W-:Y:S02]  /*4270*/  @!UPT UIADD3 URZ, UPT, UPT, URZ, URZ, URZ ;  /* 0x000000fffffff290 */ /* 0x000fe4000fffe0ff */
[----:B--2---:R-:W-:Y:S05]  /*4280*/  @!P4 IADD3 R8, P0, PT, R30, 0x580, RZ ;  /* 0x000005801e08c810 */ /* 0x004fea0007f1e0ff */
[----:B-1----:R-:W-:Y:S01]  /*4290*/  @!P4 IMAD.X R2, RZ, RZ, R31, P0 ;  /* 0x000000ffff02c224 */ /* 0x002fe200000e061f */
[----:B---3--:R-:W-:Y:S07]  /*42a0*/  @!P2 BRA `(.L_x_76) ;  /* 0x000000540044a947 */ /* 0x008fee0003800000 */
.L_x_169:
[----:B------:R-:W-:Y:S01]  /*42b0*/  @!P4 R2UR UR8, R2 ;  /* 0x000000000208c2ca */ /* 0x000fe200000e0000 */
[----:B------:R-:W-:Y:S01]  /*42c0*/  VOTEU.ALL UP0, P4 ;  /* 0x0000000000ff7886 */ /* 0x000fe20002000000 */
[----:B------:R-:W-:Y:S01]  /*42d0*/  @!P4 R2UR UR9, R8 ;  /* 0x000000000809c2ca */ /* 0x000fe200000e0000 */
[----:B-1----:R-:W-:Y:S01]  /*42e0*/  @!P4 IMAD.MOV.U32 R0, RZ, RZ, 0x2000 ;  /* 0x00002000ff00c424 */ /* 0x002fe200078e00ff */
[----:B------:R-:W-:Y:S01]  /*42f0*/  UMOV UR10, 0x0 ;  /* 0x00000000000a7882 */ /* 0x000fe20000000000 */
[----:B------:R-:W-:Y:S01]  /*4300*/  UMOV UR11, 0x10000000 ;  /* 0x10000000000b7882 */ /* 0x000fe20000000000 */
[----:B------:R-:W-:Y:S01]  /*4310*/  @!UP0 UIADD3 UR32, UPT, UPT, UR6, 0x200, URZ ;  /* 0x0000020006208890 */ /* 0x000fe2000fffe0ff */
[----:B------:R-:W-:Y:S01]  /*4320*/  VOTEU.ALL UP0, P4 ;  /* 0x0000000000ff7886 */ /* 0x000fe20002000000 */
[----:B------:R-:W-:Y:S05]  /*4330*/  UMOV UR36, UR44 ;  /* 0x0000002c00247c82 */ /* 0x000fea0008000000 */
[----:B------:R-:W-:Y:S01]  /*4340*/  IMAD.U32 R9, RZ, RZ, UR8 ;  /* 0x00000008ff097e24 */ /* 0x000fe2000f8e00ff */
[----:B------:R-:W-:Y:S01]  /*4350*/  UPRMT UR8, UR45, 0x654, UR33 ;  /* 0x000006542d087896 */ /* 0x000fe20008000021 */
[----:B------:R-:W-:Y:S03]  /*4360*/  IMAD.U32 R8, RZ, RZ, UR9 ;  /* 0x00000009ff087e24 */ /* 0x000fe6000f8e00ff */
[----:B------:R-:W-:Y:S02]  /*4370*/  @!P4 R2UR UR15, R9 ;  /* 0x00000000090fc2ca */ /* 0x000fe400000e0000 */
[----:B------:R-:W-:Y:S02]  /*4380*/  @!P4 R2UR UR14, R8 ;  /* 0x00000000080ec2ca */ /* 0x000fe400000e0000 */
[----:B------:R-:W-:Y:S05]  /*4390*/  @!P4 IADD3 R8, P0, PT, R30, 0x580, RZ ;  /* 0x000005801e08c810 */ /* 0x000fea0007f1e0ff */
[----:B------:R-:W-:Y:S06]  /*43a0*/  @!P4 IMAD.X R2, RZ, RZ, R31, P0 ;  /* 0x000000ffff02c224 */ /* 0x000fec00000e061f */
[----:B------:R1:W-:Y:S01]  /*43b0*/  @!UP0 UTMALDG.3D [UR32], [UR14], desc[UR10] ;  /* 0x00000a200e0085b4 */ /* 0x0003e20008011000 */
[----:B------:R1:W-:Y:S01]  /*43c0*/  @!P4 SYNCS.ARRIVE.TRANS64.RED.A0TR RZ, [UR6+0x60], R0 ;  /* 0x00006000ffffc9a7 */ /* 0x0003e20008300406 */
[----:B------:R-:W-:Y:S01]  /*43d0*/  SYNCS.ARRIVE.TRANS64.RED.A1T0 RZ, [UR8], RZ ;  /* 0x000000ffffff79a7 */ /* 0x000fe20008100408 */
[----:B------:R-:W2:Y:S02]  /*43e0*/  SYNCS.PHASECHK.TRANS64.TRYWAIT P2, [UR6+0x88], R14 ;  /* 0x0000880eff0075a7 */ /* 0x000ea40008041106 */
[----:B-12---:R-:W-:Y:S05]  /*43f0*/  @!P2 BRA `(.L_x_77) ;  /* 0x000000540008a947 */ /* 0x006fea0003800000 */
.L_x_171:
[----:B------:R-:W-:Y:S01]  /*4400*/  @!P4 R2UR UR8, R2 ;  /* 0x000000000208c2ca */ /* 0x000fe200000e0000 */
[----:B------:R-:W-:Y:S01]  /*4410*/  VOTEU.ALL UP0, P4 ;  /* 0x0000000000ff7886 */ /* 0x000fe20002000000 */
[----:B------:R-:W-:Y:S01]  /*4420*/  @!P4 R2UR UR9, R8 ;  /* 0x000000000809c2ca */ /* 0x000fe200000e0000 */
[----:B-1----:R-:W-:Y:S01]  /*4430*/  @!P4 IMAD.MOV.U32 R0, RZ, RZ, 0x2000 ;  /* 0x00002000ff00c424 */ /* 0x002fe200078e00ff */
[----:B------:R-:W-:Y:S01]  /*4440*/  UMOV UR10, 0x0 ;  /* 0x00000000000a7882 */ /* 0x000fe20000000000 */
[----:B------:R-:W-:Y:S01]  /*4450*/  UMOV UR11, 0x10000000 ;  /* 0x10000000000b7882 */ /* 0x000fe20000000000 */
[----:B------:R-:W-:Y:S02]  /*4460*/  @!UP0 UIADD3 UR26, UPT, UPT, UR34, 0x20, URZ ;  /* 0x00000020221a8890 */ /* 0x000fe4000fffe0ff */
[----:B------:R-:W-:Y:S01]  /*4470*/  @!UP0 UIADD3 UR24, UPT, UPT, UR6, 0x2200, URZ ;  /* 0x0000220006188890 */ /* 0x000fe2000fffe0ff */
[----:B------:R-:W-:Y:S01]  /*4480*/  VOTEU.ALL UP0, P4 ;  /* 0x0000000000ff7886 */ /* 0x000fe20002000000 */
[----:B------:R-:W-:Y:S01]  /*4490*/  UMOV UR27, UR35 ;  /* 0x00000023001b7c82 */ /* 0x000fe20008000000 */
[----:B------:R-:W-:Y:S02]  /*44a0*/  UMOV UR28, UR44 ;  /* 0x0000002c001c7c82 */ /* 0x000fe40008000000 */
        /* <DEDUP_REMOVED lines=12> */
.L_x_173:
[----:B------:R-:W2:Y:S01]  /*4570*/  LDC.64 R12, c[0x0][0xb18] ;  /* 0x0002c600ff0c7b82 */ /* 0x000ea20000000a00 */
[----:B------:R-:W-:Y:S01]  /*4580*/  @!P4 R2UR UR8, R2 ;  /* 0x000000000208c2ca */ /* 0x000fe200000e0000 */
[----:B------:R-:W-:Y:S01]  /*4590*/  VOTEU.ALL UP0, P4 ;  /* 0x0000000000ff7886 */ /* 0x000fe20002000000 */
[----:B------:R-:W-:Y:S01]  /*45a0*/  @!P4 R2UR UR9, R8 ;  /* 0x000000000809c2ca */ /* 0x000fe200000e0000 */
[----:B-1----:R-:W-:Y:S01]  /*45b0*/  @!P4 IMAD.MOV.U32 R0, RZ, RZ, 0x2000 ;  /* 0x00002000ff00c424 */ /* 0x002fe200078e00ff */
[----:B------:R-:W-:Y:S03]  /*45c0*/  UMOV UR10, 0x0 ;  /* 0x00000000000a7882 */ /* 0x000fe60000000000 */
[----:B------:R-:W1:Y:S01]  /*45d0*/  @!P1 LDC R2, c[0x0][0xb0c] ;  /* 0x0002c300ff029b82 */ /* 0x000e620000000800 */
[----:B------:R-:W-:Y:S01]  /*45e0*/  @!UP0 UIADD3 UR18, UPT, UPT, UR34, 0x40, URZ ;  /* 0x0000004022128890 */ /* 0x000fe2000fffe0ff */
[----:B------:R-:W-:Y:S01]  /*45f0*/  @P3 SHF.R.U32.HI R26, RZ, 0x10, R21 ;  /* 0x00000010ff1a3819 */ /* 0x000fe20000011615 */
[----:B------:R-:W-:Y:S01]  /*4600*/  @!UP0 UIADD3 UR16, UPT, UPT, UR6, 0x4200, URZ ;  /* 0x0000420006108890 */ /* 0x000fe2000fffe0ff */
[----:B------:R-:W-:Y:S01]  /*4610*/  VIADD R28, R28, 0x1 ;  /* 0x000000011c1c7836 */ /* 0x000fe20000000000 */
[----:B------:R-:W-:Y:S01]  /*4620*/  VOTEU.ALL UP0, P4 ;  /* 0x0000000000ff7886 */ /* 0x000fe20002000000 */
[----:B------:R-:W-:Y:S01]  /*4630*/  UMOV UR11, 0x10000000 ;  /* 0x10000000000b7882 */ /* 0x000fe20000000000 */
[----:B------:R-:W-:Y:S01]  /*4640*/  UMOV UR19, UR35 ;  /* 0x0000002300137c82 */ /* 0x000fe20008000000 */
[----:B------:R-:W-:Y:S01]  /*4650*/  IMAD.U32 R9, RZ, RZ, UR8 ;  /* 0x00000008ff097e24 */ /* 0x000fe2000f8e00ff */
[----:B------:R-:W-:Y:S01]  /*4660*/  UMOV UR20, UR44 ;  /* 0x0000002c00147c82 */ /* 0x000fe20008000000 */
[----:B------:R-:W-:Y:S01]  /*4670*/  IMAD.U32 R8, RZ, RZ, UR9 ;  /* 0x00000009ff087e24 */ /* 0x000fe2000f8e00ff */
[----:B------:R-:W-:Y:S02]  /*4680*/  UPRMT UR8, UR45, 0x654, UR17 ;  /* 0x000006542d087896 */ /* 0x000fe40008000011 */
[----:B------:R-:W-:Y:S02]  /*4690*/  @!P4 R2UR UR15, R9 ;  /* 0x00000000090fc2ca */ /* 0x000fe400000e0000 */
[----:B------:R-:W-:Y:S02]  /*46a0*/  @!P4 R2UR UR14, R8 ;  /* 0x00000000080ec2ca */ /* 0x000fe400000e0000 */
[----:B------:R-:W3:Y:S11]  /*46b0*/  LDC.64 R8, c[0x0][0xb10] ;  /* 0x0002c400ff087b82 */ /* 0x000ef60000000a00 */
[----:B------:R1:W-:Y:S01]  /*46c0*/  @!UP0 UTMALDG.3D [UR16], [UR14], desc[UR10] ;  /* 0x00000a100e0085b4 */ /* 0x0003e20008011000 */
[----:B------:R5:W-:Y:S01]  /*46d0*/  @!P4 SYNCS.ARRIVE.TRANS64.RED.A0TR RZ, [UR6+0x70], R0 ;  /* 0x00007000ffffc9a7 */ /* 0x000be20008300406 */
[C---:B---3--:R-:W-:Y:S01]  /*46e0*/  @!P1 IMAD.HI.U32 R8, R11.reuse, R8, RZ ;  /* 0x000000080b089227 */ /* 0x048fe200078e00ff */
[----:B--2---:R-:W-:Y:S02]  /*46f0*/  @!P1 ISETP.NE.AND P0, PT, R12, 0x1, PT ;  /* 0x000000010c00980c */ /* 0x004fe40003f05270 */
[----:B-1----:R-:W-:Y:S01]  /*4700*/  @!P1 ISETP.NE.AND P2, PT, R2, 0x1, PT ;  /* 0x000000010200980c */ /* 0x002fe20003f45270 */
[----:B------:R-:W-:Y:S01]  /*4710*/  SYNCS.ARRIVE.TRANS64.RED.A1T0 RZ, [UR8], RZ ;  /* 0x000000ffffff79a7 */ /* 0x000fe20008100408 */
[C---:B------:R-:W-:Y:S01]  /*4720*/  @!P1 IMAD.HI.U32 R13, R10.reuse, R13, RZ ;  /* 0x0000000d0a0d9227 */ /* 0x040fe200078e00ff */
[----:B------:R-:W-:Y:S04]  /*4730*/  @!P1 SHF.R.U32.HI R8, RZ, R9, R8 ;  /* 0x00000009ff089219 */ /* 0x000fe80000011608 */
[----:B------:R-:W-:Y:S01]  /*4740*/  @!P1 SEL R8, R11, R8, !P2 ;  /* 0x000000080b089207 */ /* 0x000fe20005000000 */
[----:B------:R-:W1:Y:S01]  /*4750*/  SYNCS.PHASECHK.TRANS64.TRYWAIT P5, [UR6+0x98], R14 ;  /* 0x0000980eff0075a7 */ /* 0x000e6200080a1106 */
[----:B-----5:R-:W2:Y:S02]  /*4760*/  @!P1 LDC R0, c[0x0][0xb20] ;  /* 0x0002c800ff009b82 */ /* 0x020ea40000000800 */
[----:B--2---:R-:W-:Y:S04]  /*4770*/  @!P1 SHF.R.U32.HI R0, RZ, R0, R13 ;  /* 0x00000000ff009219 */ /* 0x004fe8000001160d */
[----:B------:R-:W-:Y:S05]  /*4780*/  @!P1 SEL R9, R10, R0, !P0 ;  /* 0x000000000a099207 */ /* 0x000fea0004000000 */
[----:B------:R-:W-:Y:S02]  /*4790*/  @!P1 IMAD.IADD R0, R9, 0x1, -R8 ;  /* 0x0000000109009824 */ /* 0x000fe400078e0a08 */
[----:B------:R-:W-:Y:S02]  /*47a0*/  @!P1 IMAD.IADD R8, R8, 0x1, -R9 ;  /* 0x0000000108089824 */ /* 0x000fe400078e0a09 */
[----:B------:R-:W-:Y:S02]  /*47b0*/  @!P1 IMAD R11, R0, R2, R11 ;  /* 0x00000002000b9224 */ /* 0x000fe400078e020b */
[----:B------:R-:W-:Y:S01]  /*47c0*/  @!P1 IMAD R10, R8, R12, R10 ;  /* 0x0000000c080a9224 */ /* 0x000fe200078e020a */
[----:B-1----:R-:W-:Y:S06]  /*47d0*/  @!P5 BRA `(.L_x_79) ;  /* 0x000000500040d947 */ /* 0x002fec0003800000 */
.L_x_175:
[----:B------:R-:W-:Y:S01]  /*47e0*/  @!P4 IADD3 R2, P0, PT, R30, 0x580, RZ ;  /* 0x000005801e02c810 */ /* 0x000fe20007f1e0ff */
[----:B------:R-:W-:Y:S01]  /*47f0*/  VOTEU.ALL UP0, P4 ;  /* 0x0000000000ff7886 */ /* 0x000fe20002000000 */
[----:B------:R-:W-:Y:S01]  /*4800*/  UMOV UR18, 0x0 ;  /* 0x0000000000127882 */ /* 0x000fe20000000000 */
[----:B------:R-:W-:Y:S01]  /*4810*/  UMOV UR19, 0x10000000 ;  /* 0x1000000000137882 */ /* 0x000fe20000000000 */
[----:B------:R-:W-:Y:S01]  /*4820*/  @!P4 R2UR UR9, R2 ;  /* 0x000000000209c2ca */ /* 0x000fe200000e0000 */
[----:B-1----:R-:W-:Y:S01]  /*4830*/  @!P4 IMAD.X R0, RZ, RZ, R31, P0 ;  /* 0x000000ffff00c224 */ /* 0x002fe200000e061f */
[----:B------:R-:W-:Y:S01]  /*4840*/  @!UP0 UIADD3 UR10, UPT, UPT, UR34, 0x60, URZ ;  /* 0x00000060220a8890 */ /* 0x000fe2000fffe0ff */
[----:B------:R-:W-:Y:S01]  /*4850*/  ISETP.NE.AND P0, PT, R28, 0x2, PT ;  /* 0x000000021c00780c */ /* 0x000fe20003f05270 */
[----:B------:R-:W-:Y:S01]  /*4860*/  UMOV UR11, UR35 ;  /* 0x00000023000b7c82 */ /* 0x000fe20008000000 */
[----:B------:R-:W-:Y:S01]  /*4870*/  UMOV UR12, UR44 ;  /* 0x0000002c000c7c82 */ /* 0x000fe20008000000 */
[----:B------:R-:W-:Y:S01]  /*4880*/  @!P4 R2UR UR8, R0 ;  /* 0x000000000008c2ca */ /* 0x000fe200000e0000 */
[----:B------:R-:W-:Y:S01]  /*4890*/  IMAD.IADD R14, R10, 0x1, R92 ;  /* 0x000000010a0e7824 */ /* 0x000fe200078e025c */
[----:B------:R-:W-:Y:S01]  /*48a0*/  @P3 R2UR UR44, R26 ;  /* 0x000000001a2c32ca */ /* 0x000fe200000e0000 */
[----:B------:R-:W-:Y:S01]  /*48b0*/  IMAD.IADD R15, R11, 0x1, R93 ;  /* 0x000000010b0f7824 */ /* 0x000fe200078e025d */
[----:B------:R-:W-:Y:S02]  /*48c0*/  SEL R0, RZ, 0x1, P0 ;  /* 0x00000001ff007807 */ /* 0x000fe40000000000 */
[----:B------:R-:W-:Y:S01]  /*48d0*/  LOP3.LUT R29, R29, 0x1, RZ, 0x3c, !PT ;  /* 0x000000011d1d7812 */ /* 0x000fe200078e3cff */
[----:B------:R-:W-:Y:S01]  /*48e0*/  IMAD.U32 R8, RZ, RZ, UR9 ;  /* 0x00000009ff087e24 */ /* 0x000fe2000f8e00ff */
[----:B------:R-:W-:Y:S01]  /*48f0*/  @!UP0 UIADD3 UR9, UPT, UPT, UR6, 0x78, URZ ;  /* 0x0000007806098890 */ /* 0x000fe2000fffe0ff */
[----:B------:R-:W-:Y:S02]  /*4900*/  LOP3.LUT R27, R27, R0, RZ, 0x3c, !PT ;  /* 0x000000001b1b7212 */ /* 0x000fe400078e3cff */
[----:B------:R-:W-:Y:S02]  /*4910*/  SEL R28, R28, RZ, P0 ;  /* 0x000000ff1c1c7207 */ /* 0x000fe40000000000 */
[----:B------:R-:W-:Y:S01]  /*4920*/  IMAD.U32 R9, RZ, RZ, UR8 ;  /* 0x00000008ff097e24 */ /* 0x000fe2000f8e00ff */
[----:B------:R-:W-:Y:S01]  /*4930*/  @!P4 R2UR UR14, R8 ;  /* 0x00000000080ec2ca */ /* 0x000fe200000e0000 */
[----:B------:R-:W-:Y:S01]  /*4940*/  @!UP0 UIADD3 UR8, UPT, UPT, UR6, 0x6200, URZ ;  /* 0x0000620006088890 */ /* 0x000fe2000fffe0ff */
[----:B------:R-:W-:Y:S02]  /*4950*/  VOTEU.ALL UP0, P4 ;  /* 0x0000000000ff7886 */ /* 0x000fe40002000000 */
[----:B------:R-:W-:Y:S11]  /*4960*/  @!P4 R2UR UR15, R9 ;  /* 0x00000000090fc2ca */ /* 0x000ff600000e0000 */
[----:B------:R-:W-:Y:S02]  /*4970*/  @!UPT UIADD3 URZ, UPT, UPT, URZ, URZ, URZ ;  /* 0x000000fffffff290 */ /* 0x000fe4000fffe0ff */
[----:B------:R3:W-:Y:S01]  /*4980*/  @!UP0 UTMALDG.3D [UR8], [UR14], desc[UR18] ;  /* 0x000012080e0085b4 */ /* 0x0007e20008011000 */
[----:B------:R3:W-:Y:S01]  /*4990*/  @!P4 SYNCS.ARRIVE.TRANS64.RED.A0TR RZ, [UR6+0x78], R25 ;  /* 0x00007819ffffc9a7 */ /* 0x0007e20008300406 */
[----:B------:R-:W-:Y:S01]  /*49a0*/  UPLOP3.LUT UP0, UPT, UPT, UPT, UPT, 0x80, 0x8 ;  /* 0x000000000008789c */ /* 0x000fe20003f0f070 */
[----:B------:R-:W-:Y:S01]  /*49b0*/  SYNCS.ARRIVE.TRANS64.RED.A1T0 RZ, [UR7], RZ ;  /* 0x000000ffffff79a7 */ /* 0x000fe20008100407 */
[----:B------:R-:W-:Y:S09]  /*49c0*/  @P3 BRA `(.L_x_80) ;  /* 0xfffffff0009c3947 */ /* 0x000ff2000383ffff */
[----:B------:R-:W-:-:S04]  /*49d0*/  SHF.L.U32 R2, R29, 0x1f, RZ ;  /* 0x0000001f1d027819 */ /* 0x000fc800000006ff */
[----:B------:R-:W1:Y:S02]  /*49e0*/  SYNCS.PHASECHK.TRANS64.TRYWAIT P0, [UR6+0x80], R2 ;  /* 0x00008002ff0075a7 */ /* 0x000e640008001106 */
[----:B-1----:R-:W-:Y:S05]  /*49f0*/  @!P0 BRA `(.L_x_81) ;  /* 0x0000004c00d08947 */ /* 0x002fea0003800000 */
.L_x_177:
[----:B------:R-:W2:Y:S02]  /*4a00*/  SYNCS.PHASECHK.TRANS64.TRYWAIT P0, [UR6+0x88], R2 ;  /* 0x00008802ff0075a7 */ /* 0x000ea40008001106 */
[----:B--2---:R-:W-:Y:S05]  /*4a10*/  @!P0 BRA `(.L_x_82) ;  /* 0x0000004c00e08947 */ /* 0x004fea0003800000 */
.L_x_179:
[----:B------:R-:W2:Y:S02]  /*4a20*/  SYNCS.PHASECHK.TRANS64.TRYWAIT P0, [UR6+0x90], R2 ;  /* 0x00009002ff0075a7 */ /* 0x000ea40008001106 */
[----:B--2---:R-:W-:Y:S05]  /*4a30*/  @!P0 BRA `(.L_x_83) ;  /* 0x0000004c00f08947 */ /* 0x004fea0003800000 */
.L_x_181:
[----:B-1----:R-:W-:-:S07]  /*4a40*/  MOV R0, UR6 ;  /* 0x0000000600007c02 */ /* 0x002fce0008000f00 */
.L_x_84:
[----:B-1----:R-:W-:-:S04]  /*4a50*/  SHF.L.U32 R2, R29, 0x1f, RZ ;  /* 0x0000001f1d027819 */ /* 0x002fc800000006ff */
[----:B------:R1:W2:Y:S03]  /*4a60*/  SYNCS.PHASECHK.TRANS64.TRYWAIT P0, [R0+URZ+0x98], R2 ;  /* 0x00009802000075a7 */ /* 0x0002a600080011ff */
[----:B--2---:R-:W-:Y:S05]  /*4a70*/  @!P0 NANOSLEEP.SYNCS 0x989680 ;  /* 0x009896800000895d */ /* 0x004fea0003900000 */
[----:B------:R-:W2:Y:S02]  /*4a80*/  @!P0 SYNCS.PHASECHK.TRANS64 P0, [R0+URZ+0x98], R2 ;  /* 0x00009802000085a7 */ /* 0x000ea400080010ff */
[----:B--23--:R-:W-:Y:S05]  /*4a90*/  @P0 EXIT ;  /* 0x000000000000094d */ /* 0x00cfea0003800000 */
[----:B------:R-:W-:Y:S05]  /*4aa0*/  BRA `(.L_x_84) ;  /* 0xfffffffc00e87947 */ /* 0x000fea000383ffff */
.L_x_69:
[----:B------:R-:W-:-:S06]  /*4ab0*/  UISETP.GE.AND UP0, UPT, UR6, 0x4, UPT ;  /* 0x000000040600788c */ /* 0x000fcc000bf06270 */
[----:B------:R-:W-:-:S13]  /*4ac0*/  PLOP3.LUT P0, PT, PT, PT, UP0, 0x80, 0x8 ;  /* 0x000000000008781c */ /* 0x000fda0003f0f008 */
[----:B------:R-:W-:Y:S05]  /*4ad0*/  @!P0 EXIT ;  /* 0x000000000000894d */ /* 0x000fea0003800000 */
[----:B------:R-:W-:Y:S01]  /*4ae0*/  BAR.SYNC.DEFER_BLOCKING 0x6, 0xa0 ;  /* 0x0182800000007b1d */ /* 0x000fe20000010000 */
[C---:B------:R-:W-:Y:S01]  /*4af0*/  IMAD.SHL.U32 R3, R109.reuse, 0x20, RZ ;  /* 0x000000206d037824 */ /* 0x040fe200078e00ff */
[----:B------:R-:W-:Y:S01]  /*4b00*/  LOP3.LUT R107, R2, 0x60, R109, 0xf8, !PT ;  /* 0x00000060026b7812 */ /* 0x000fe200078ef86d */
[C---:B------:R-:W-:Y:S01]  /*4b10*/  IMAD.SHL.U32 R108, R109.reuse, 0x4, RZ ;  /* 0x000000046d6c7824 */ /* 0x040fe200078e00ff */
[C---:B------:R-:W-:Y:S01]  /*4b20*/  LOP3.LUT R110, R109.reuse, 0x60, RZ, 0xc0, !PT ;  /* 0x000000606d6e7812 */ /* 0x040fe200078ec0ff */
[----:B------:R-:W-:Y:S01]  /*4b30*/  IMAD.U32 R81, R109, 0x10000, RZ ;  /* 0x000100006d517824 */ /* 0x000fe200078e00ff */
[----:B------:R-:W-:Y:S02]  /*4b40*/  UMOV UR41, 0x400 ;  /* 0x0000040000297882 */ /* 0x000fe40000000000 */
[----:B------:R-:W1:Y:S01]  /*4b50*/  LDC R98, c[0x0][0x370] ;  /* 0x0000dc00ff627b82 */ /* 0x000e620000000800 */
[----:B------:R-:W-:Y:S01]  /*4b60*/  ULEA UR41, UR45, UR41, 0x18 ;  /* 0x000000292d297291 */ /* 0x000fe2000f8ec0ff */
[----:B------:R-:W-:Y:S01]  /*4b70*/  LOP3.LUT R4, R3, 0xc0, RZ, 0xc0, !PT ;  /* 0x000000c003047812 */ /* 0x000fe200078ec0ff */
[----:B------:R-:W-:Y:S01]  /*4b80*/  HFMA2 R80, -RZ, RZ, 0, 0 ;  /* 0x00000000ff507431 */ /* 0x000fe200000001ff */
[----:B------:R-:W-:Y:S01]  /*4b90*/  LOP3.LUT R106, R109, 0x2, RZ, 0xc0, !PT ;  /* 0x000000026d6a7812 */ /* 0x000fe200078ec0ff */
[----:B------:R-:W-:Y:S01]  /*4ba0*/  UIADD3 UR4, UPT, UPT, UR41, 0x200, URZ ;  /* 0x0000020029047890 */ /* 0x000fe2000fffe0ff */
[----:B------:R-:W-:Y:S01]  /*4bb0*/  LOP3.LUT R108, R4, 0x18, R108, 0xf8, !PT ;  /* 0x00000018046c7812 */ /* 0x000fe200078ef86c */
[----:B------:R-:W-:Y:S01]  /*4bc0*/  IMAD.MOV.U32 R104, RZ, RZ, 0x1 ;  /* 0x00000001ff687424 */ /* 0x000fe200078e00ff */
[----:B------:R-:W2:Y:S01]  /*4bd0*/  LDC R44, c[0x0][0xb0c] ;  /* 0x0002c300ff2c7b82 */ /* 0x000ea20000000800 */
[----:B------:R-:W-:-:S02]  /*4be0*/  LOP3.LUT R81, R81, 0x600000, RZ, 0xc0, !PT ;  /* 0x0060000051517812 */ /* 0x000fc400078ec0ff */
[----:B------:R-:W-:Y:S02]  /*4bf0*/  CS2R R102, SRZ ;  /* 0x0000000000667805 */ /* 0x000fe4000001ff00 */
[----:B------:R-:W-:Y:S01]  /*4c00*/  LOP3.LUT R108, R108, 0xf20, R3, 0xf8, !PT ;  /* 0x00000f206c6c7812 */ /* 0x000fe200078ef803 */
[----:B------:R-:W-:Y:S01]  /*4c10*/  IMAD.MOV.U32 R112, RZ, RZ, RZ ;  /* 0x000000ffff707224 */ /* 0x000fe200078e00ff */
[----:B------:R-:W-:Y:S01]  /*4c20*/  MOV R100, UR4 ;  /* 0x0000000400647c02 */ /* 0x000fe20008000f00 */
[----:B------:R-:W4:Y:S01]  /*4c30*/  LDCU.64 UR52, c[0x0][0x348] ;  /* 0x00006900ff3477ac */ /* 0x000f220008000a00 */
[----:B------:R-:W-:Y:S01]  /*4c40*/  LOP3.LUT R109, R109, 0x4, RZ, 0xc0, !PT ;  /* 0x000000046d6d7812 */ /* 0x000fe200078ec0ff */
[----:B------:R-:W1:Y:S01]  /*4c50*/  LDC R95, c[0x0][0xb20] ;  /* 0x0002c800ff5f7b82 */ /* 0x000e620000000800 */
[----:B------:R-:W3:Y:S01]  /*4c60*/  LDS R0, [UR41+0x160] ;  /* 0x00016029ff007984 */ /* 0x000ee20008000800 */
[----:B------:R-:W-:Y:S01]  /*4c70*/  IMAD R108, R108, 0x2, R100 ;  /* 0x000000026c6c7824 */ /* 0x000fe200078e0264 */
[----:B------:R-:W1:Y:S03]  /*4c80*/  LDCU UR40, c[0x0][0x384] ;  /* 0x00007080ff2877ac */ /* 0x000e660008000800 */
[--C-:B------:R-:W-:Y:S01]  /*4c90*/  IMAD R106, R106, -0x10, R108.reuse ;  /* 0xfffffff06a6a7824 */ /* 0x100fe200078e026c */
[----:B------:R-:W1:Y:S01]  /*4ca0*/  LDCU.64 UR42, c[0x0][0x888] ;  /* 0x00011100ff2a77ac */ /* 0x000e620008000a00 */
[----:B------:R-:W1:Y:S01]  /*4cb0*/  LDC R43, c[0x0][0xb30] ;  /* 0x0002cc00ff2b7b82 */ /* 0x000e620000000800 */
[----:B------:R-:W-:Y:S01]  /*4cc0*/  IMAD R105, R109, -0x10, R108 ;  /* 0xfffffff06d697824 */ /* 0x000fe200078e026c */
[----:B------:R-:W1:Y:S01]  /*4cd0*/  LDCU.64 UR46, c[0x0][0x8c0] ;  /* 0x00011800ff2e77ac */ /* 0x000e620008000a00 */
[----:B------:R-:W-:-:S05]  /*4ce0*/  UMOV UR50, URZ ;  /* 0x000000ff00327c82 */ /* 0x000fca0008000000 */
[----:B------:R-:W1:Y:S01]  /*4cf0*/  LDC R96, c[0x0][0x388] ;  /* 0x0000e200ff607b82 */ /* 0x000e620000000800 */
[----:B------:R-:W-:-:S07]  /*4d00*/  UMOV UR51, URZ ;  /* 0x000000ff00337c82 */ /* 0x000fce0008000000 */
[----:B------:R-:W1:Y:S08]  /*4d10*/  LDC.64 R90, c[0x0][0xb10] ;  /* 0x0002c400ff5a7b82 */ /* 0x000e700000000a00 */
[----:B------:R-:W1:Y:S08]  /*4d20*/  LDC.64 R38, c[0x0][0xb18] ;  /* 0x0002c600ff267b82 */ /* 0x000e700000000a00 */
[----:B------:R-:W1:Y:S01]  /*4d30*/  LDC.64 R86, c[0x0][0x888] ;  /* 0x00022200ff567b82 */ /* 0x000e620000000a00 */
[----:B---3--:R-:W-:-:S07]  /*4d40*/  IMAD.IADD R81, R0, 0x1, R81 ;  /* 0x0000000100517824 */ /* 0x008fce00078e0251 */
[----:B------:R-:W3:Y:S08]  /*4d50*/  LDC.64 R36, c[0x0][0xb28] ;  /* 0x0002ca00ff247b82 */ /* 0x000ef00000000a00 */
[----:B------:R-:W1:Y:S08]  /*4d60*/  LDC.64 R88, c[0x0][0x890] ;  /* 0x00022400ff587b82 */ /* 0x000e700000000a00 */
[----:B------:R-:W1:Y:S08]  /*4d70*/  LDC.64 R84, c[0x0][0x8b0] ;  /* 0x00022c00ff547b82 */ /* 0x000e700000000a00 */
[----:B------:R-:W1:Y:S08]  /*4d80*/  LDC.64 R82, c[0x0][0x8a8] ;  /* 0x00022a00ff527b82 */ /* 0x000e700000000a00 */
[----:B------:R-:W1:Y:S08]  /*4d90*/  LDC.64 R40, c[0x0][0x8d0] ;  /* 0x00023400ff287b82 */ /* 0x000e700000000a00 */
[----:B--2-4-:R-:W1:Y:S02]  /*4da0*/  LDC R97, c[0x0][0x374] ;  /* 0x0000dd00ff617b82 */ /* 0x014e640000000800 */
.L_x_130:
[----:B------:R-:W-:Y:S02]  /*4db0*/  LEA R0, R112, UR41, 0x3 ;  /* 0x0000002970007c11 */ /* 0x000fe4000f8e18ff */
[----:B------:R-:W-:Y:S02]  /*4dc0*/  SHF.L.U32 R2, R102, 0x1f, RZ ;  /* 0x0000001f66027819 */ /* 0x000fe400000006ff */
[----:B-1----:R-:W-:Y:S02]  /*4dd0*/  LEA R16, R112, UR41, 0x4 ;  /* 0x0000002970107c11 */ /* 0x002fe4000f8e20ff */
[----:B------:R-:W2:Y:S02]  /*4de0*/  SYNCS.PHASECHK.TRANS64.TRYWAIT P0, [R0+URZ+0xb0], R2 ;  /* 0x0000b002000075a7 */ /* 0x000ea400080011ff */
[----:B--2-4-:R-:W-:Y:S05]  /*4df0*/  @!P0 BRA `(.L_x_85) ;  /* 0x0000004c00188947 */ /* 0x014fea0003800000 */
.L_x_182:
[----:B------:R-:W4:Y:S01]  /*4e00*/  LDC.64 R10, c[0x0][0xb10] ;  /* 0x0002c400ff0a7b82 */ /* 0x000f220000000a00 */
[----:B------:R-:W3:Y:S01]  /*4e10*/  LDS.128 R16, [R16+0x140] ;  /* 0x0001400010107984 */ /* 0x000ee20000000c00 */
[----:B-1----:R-:W-:Y:S01]  /*4e20*/  ISETP.NE.AND P1, PT, R43, 0x1, PT ;  /* 0x000000012b00780c */ /* 0x002fe20003f25270 */
[----:B--2---:R-:W-:Y:S01]  /*4e30*/  VIADD R0, R0, 0xc0 ;  /* 0x000000c000007836 */ /* 0x004fe20000000000 */
[----:B------:R-:W-:Y:S04]  /*4e40*/  ISETP.GE.AND P0, PT, R42, 0x1, PT ;  /* 0x000000012a00780c */ /* 0x000fe80003f06270 */
[----:B------:R-:W1:Y:S01]  /*4e50*/  LDC.64 R8, c[0x0][0xb18] ;  /* 0x0002c600ff087b82 */ /* 0x000e620000000a00 */
[----:B------:R-:W-:Y:S01]  /*4e60*/  PRMT R0, RZ, 0x654, R0 ;  /* 0x00000654ff007816 */ /* 0x000fe20000000000 */
[----:B------:R-:W-:Y:S01]  /*4e70*/  @!PT LDS RZ, [RZ] ;  /* 0x00000000fffff984 */ /* 0x000fe20000000800 */
[----:B------:R-:W-:Y:S01]  /*4e80*/  @!PT LDS RZ, [RZ] ;  /* 0x00000000fffff984 */ /* 0x000fe20000000800 */
[----:B------:R-:W-:Y:S01]  /*4e90*/  @!PT LDS RZ, [RZ] ;  /* 0x00000000fffff984 */ /* 0x000fe20000000800 */
[----:B------:R-:W-:Y:S01]  /*4ea0*/  @!PT LDS RZ, [RZ] ;  /* 0x00000000fffff984 */ /* 0x000fe20000000800 */
[----:B------:R2:W-:Y:S06]  /*4eb0*/  MEMBAR.ALL.CTA ;  /* 0x0000000000007992 */ /* 0x0005ec0000008000 */
[----:B--2---:R-:W2:Y:S01]  /*4ec0*/  FENCE.VIEW.ASYNC.S ;  /* 0x00000000000073c6 */ /* 0x004ea20000000000 */
[----:B------:R-:W1:Y:S08]  /*4ed0*/  @!P1 LDC R12, c[0x0][0xb20] ;  /* 0x0002c800ff0c9b82 */ /* 0x000e700000000800 */
[----:B------:R-:W1:Y:S01]  /*4ee0*/  @!P1 LDC R7, c[0x0][0xb0c] ;  /* 0x0002c300ff079b82 */ /* 0x000e620000000800 */
[----:B--2---:R2:W-:Y:S01]  /*4ef0*/  SYNCS.ARRIVE.TRANS64.RED.A1T0 RZ, [R0+URZ], RZ ;  /* 0x000000ff00ff79a7 */ /* 0x0045e200081004ff */
[----:B---3--:R-:W-:Y:S04]  /*4f00*/  LOP3.LUT P4, RZ, R18, 0x1, RZ, 0xc0, !PT ;  /* 0x0000000112ff7812 */ /* 0x008fe8000788c0ff */
[----:B------:R-:W-:Y:S09]  /*4f10*/  P2R R111, PR, RZ, 0x10 ;  /* 0x00000010ff6f7803 */ /* 0x000ff20000000000 */
[----:B------:R-:W-:Y:S02]  /*4f20*/  @P4 MOV R46, R16 ;  /* 0x00000010002e4202 */ /* 0x000fe40000000f00 */
[----:B------:R-:W-:Y:S01]  /*4f30*/  @P4 LOP3.LUT R45, R17, 0xffff, RZ, 0xc0, !PT ;  /* 0x0000ffff112d4812 */ /* 0x000fe200078ec0ff */
[----:B--2-4-:R-:W-:Y:S06]  /*4f40*/  @!P0 BRA `(.L_x_86) ;  /* 0x0000000000a48947 */ /* 0x014fec0003800000 */
[----:B------:R-:W-:Y:S01]  /*4f50*/  IMAD.HI.U32 R0, R97, R39, RZ ;  /* 0x0000002761007227 */ /* 0x000fe200078e00ff */
[----:B------:R-:W-:Y:S02]  /*4f60*/  ISETP.NE.AND P0, PT, R38, 0x1, PT ;  /* 0x000000012600780c */ /* 0x000fe40003f05270 */
[----:B------:R-:W-:Y:S01]  /*4f70*/  ISETP.NE.AND P2, PT, R42, 0x1, PT ;  /* 0x000000012a00780c */ /* 0x000fe20003f45270 */
[----:B------:R-:W-:Y:S01]  /*4f80*/  IMAD.HI.U32 R4, R98, R90, RZ ;  /* 0x0000005a62047227 */ /* 0x000fe200078e00ff */
[----:B------:R-:W-:Y:S02]  /*4f90*/  SHF.R.U32.HI R0, RZ, R95, R0 ;  /* 0x0000005fff007219 */ /* 0x000fe40000011600 */
[----:B------:R-:W-:Y:S01]  /*4fa0*/  ISETP.NE.AND P3, PT, R44, 0x1, PT ;  /* 0x000000012c00780c */ /* 0x000fe20003f65270 */
[----:B------:R-:W-:Y:S01]  /*4fb0*/  IMAD.HI.U32 R6, R45, R39, RZ ;  /* 0x000000272d067227 */ /* 0x000fe200078e00ff */
[-C--:B------:R-:W-:Y:S02]  /*4fc0*/  SHF.R.U32.HI R4, RZ, R91.reuse, R4 ;  /* 0x0000005bff047219 */ /* 0x080fe40000011604 */
[----:B------:R-:W-:Y:S01]  /*4fd0*/  SEL R0, R97, R0, !P0 ;  /* 0x0000000061007207 */ /* 0x000fe20004000000 */
[----:B------:R-:W-:Y:S01]  /*4fe0*/  IMAD.HI.U32 R5, R46, R90, RZ ;  /* 0x0000005a2e057227 */ /* 0x000fe200078e00ff */
[----:B------:R-:W-:Y:S03]  /*4ff0*/  SEL R4, R98, R4, !P3 ;  /* 0x0000000462047207 */ /* 0x000fe60005800000 */
[-C--:B------:R-:W-:Y:S01]  /*5000*/  IMAD.HI.U32 R3, R0, R36.reuse, RZ ;  /* 0x0000002400037227 */ /* 0x080fe200078e00ff */
[----:B------:R-:W-:Y:S03]  /*5010*/  SHF.R.U32.HI R5, RZ, R91, R5 ;  /* 0x0000005bff057219 */ /* 0x000fe60000011605 */
[----:B------:R-:W-:Y:S01]  /*5020*/  IMAD.HI.U32 R2, R4, R36, RZ ;  /* 0x0000002404027227 */ /* 0x000fe200078e00ff */
[----:B------:R-:W-:Y:S02]  /*5030*/  @P2 SHF.R.U32.HI R0, RZ, R37, R3 ;  /* 0x00000025ff002219 */ /* 0x000fe40000011603 */
[----:B------:R-:W-:Y:S02]  /*5040*/  SHF.R.U32.HI R3, RZ, R95, R6 ;  /* 0x0000005fff037219 */ /* 0x000fe40000011606 */
[----:B------:R-:W-:Y:S01]  /*5050*/  @P2 SHF.R.U32.HI R4, RZ, R37, R2 ;  /* 0x00000025ff042219 */ /* 0x000fe20000011602 */
[----:B------:R-:W-:Y:S01]  /*5060*/  IMAD R0, R42, R0, RZ ;  /* 0x000000002a007224 */ /* 0x000fe200078e02ff */
[----:B------:R-:W-:Y:S02]  /*5070*/  SEL R3, R45, R3, !P0 ;  /* 0x000000032d037207 */ /* 0x000fe40004000000 */
[----:B------:R-:W-:Y:S01]  /*5080*/  SEL R2, R46, R5, !P3 ;  /* 0x000000052e027207 */ /* 0x000fe20005800000 */
[----:B------:R-:W-:Y:S01]  /*5090*/  IMAD R5, R42, R4, RZ ;  /* 0x000000042a057224 */ /* 0x000fe200078e02ff */
[C---:B------:R-:W-:Y:S01]  /*50a0*/  ISETP.GE.AND P0, PT, R3.reuse, R0, PT ;  /* 0x000000000300720c */ /* 0x040fe20003f06270 */
[C---:B------:R-:W-:Y:S03]  /*50b0*/  IMAD.HI.U32 R0, R3.reuse, R36, RZ ;  /* 0x0000002403007227 */ /* 0x040fe600078e00ff */
[C---:B------:R-:W-:Y:S02]  /*50c0*/  ISETP.GE.OR P0, PT, R2.reuse, R5, P0 ;  /* 0x000000050200720c */ /* 0x040fe40000706670 */
[----:B------:R-:W-:Y:S04]  /*50d0*/  SHF.R.U32.HI R0, RZ, R37, R0 ;  /* 0x00000025ff007219 */ /* 0x000fe80000011600 */
[C---:B------:R-:W-:Y:S05]  /*50e0*/  SEL R6, R3.reuse, R0, !P2 ;  /* 0x0000000003067207 */ /* 0x040fea0005000000 */
        /* <DEDUP_REMOVED lines=14> */
[----:B------:R-:W-:Y:S07]  /*51d0*/  IMAD R45, R3, R38, R45 ;  /* 0x00000026032d7224 */ /* 0x000fee00078e022d */
.L_x_86:
[----:B-1----:R-:W-:Y:S01]  /*51e0*/  @!P1 ISETP.NE.AND P0, PT, R8, 0x1, PT ;  /* 0x000000010800980c */ /* 0x002fe20003f05270 */
[----:B------:R-:W-:Y:S01]  /*51f0*/  @!P1 IMAD.HI.U32 R2, R45, R9, RZ ;  /* 0x000000092d029227 */ /* 0x000fe200078e00ff */
[----:B------:R-:W-:Y:S01]  /*5200*/  R2UR UR38, R15 ;  /* 0x000000000f2672ca */ /* 0x000fe200000e0000 */
[----:B------:R-:W-:Y:S01]  /*5210*/  BSSY.RECONVERGENT B6, `(.L_x_87) ;  /* 0x0000031000067945 */ /* 0x000fe20003800200 */
[----:B------:R-:W-:Y:S01]  /*5220*/  R2UR UR37, R14 ;  /* 0x000000000e2572ca */ /* 0x000fe200000e0000 */
[----:B------:R-:W-:Y:S01]  /*5230*/  @!P1 IMAD.HI.U32 R0, R46, R10, RZ ;  /* 0x0000000a2e009227 */ /* 0x000fe200078e00ff */
[----:B------:R-:W-:Y:S02]  /*5240*/  @!P1 SHF.R.U32.HI R2, RZ, R12, R2 ;  /* 0x0000000cff029219 */ /* 0x000fe40000011602 */
[----:B------:R-:W-:Y:S01]  /*5250*/  @!P1 ISETP.NE.AND P2, PT, R7, 0x1, PT ;  /* 0x000000010700980c */ /* 0x000fe20003f45270 */
[----:B------:R-:W-:Y:S01]  /*5260*/  VIADD R112, R112, 0x1 ;  /* 0x0000000170707836 */ /* 0x000fe20000000000 */
[----:B------:R-:W-:Y:S02]  /*5270*/  @!P1 SEL R2, R45, R2, !P0 ;  /* 0x000000022d029207 */ /* 0x000fe40004000000 */
[----:B------:R-:W-:Y:S02]  /*5280*/  @!P1 SHF.R.U32.HI R0, RZ, R11, R0 ;  /* 0x0000000bff009219 */ /* 0x000fe40000011600 */
[----:B------:R-:W-:Y:S01]  /*5290*/  LOP3.LUT P0, RZ, R100, 0x1b0, RZ, 0xc0, !PT ;  /* 0x000001b064ff7812 */ /* 0x000fe2000780c0ff */
[----:B------:R-:W-:Y:S01]  /*52a0*/  USHF.L.U32 UR38, UR38, 0x7, URZ ;  /* 0x0000000726267899 */ /* 0x000fe200080006ff */
[----:B------:R-:W-:Y:S01]  /*52b0*/  @!P1 SEL R3, R46, R0, !P2 ;  /* 0x000000002e039207 */ /* 0x000fe20005000000 */
[----:B------:R-:W-:Y:S01]  /*52c0*/  USHF.L.U32 UR37, UR37, 0x7, URZ ;  /* 0x0000000725257899 */ /* 0x000fe200080006ff */
[----:B------:R-:W-:Y:S03]  /*52d0*/  @P4 SHF.R.U32.HI R101, RZ, 0x10, R17 ;  /* 0x00000010ff654819 */ /* 0x000fe60000011611 */
[----:B------:R-:W-:Y:S02]  /*52e0*/  @!P1 IMAD.IADD R0, R2, 0x1, -R3 ;  /* 0x0000000102009824 */ /* 0x000fe400078e0a03 */
[----:B------:R-:W-:Y:S02]  /*52f0*/  @!P1 IMAD.IADD R2, R3, 0x1, -R2 ;  /* 0x0000000103029824 */ /* 0x000fe400078e0a02 */
[----:B------:R-:W-:Y:S02]  /*5300*/  @!P1 IMAD R46, R0, R7, R46 ;  /* 0x00000007002e9224 */ /* 0x000fe400078e022e */
[----:B------:R-:W-:Y:S01]  /*5310*/  @!P1 IMAD R45, R2, R8, R45 ;  /* 0x00000008022d9224 */ /* 0x000fe200078e022d */
[----:B------:R-:W-:Y:S06]  /*5320*/  @!P0 BRA `(.L_x_88) ;  /* 0x00000000007c8947 */ /* 0x000fec0003800000 */
[----:B------:R-:W1:Y:S01]  /*5330*/  LDCU.64 UR8, c[0x4][0x80] ;  /* 0x01001000ff0877ac */ /* 0x000e620008000a00 */
[----:B------:R-:W-:Y:S01]  /*5340*/  MOV R2, 0x0 ;  /* 0x0000000000027802 */ /* 0x000fe20000000f00 */
[----:B------:R-:W-:Y:S02]  /*5350*/  HFMA2 R12, -RZ, RZ, 0, 5.9604644775390625e-08 ;  /* 0x00000001ff0c7431 */ /* 0x000fe400000001ff */
[----:B------:R-:W-:Y:S01]  /*5360*/  IMAD.MOV.U32 R8, RZ, RZ, 0x70 ;  /* 0x00000070ff087424 */ /* 0x000fe200078e00ff */
[----:B------:R2:W3:Y:S01]  /*5370*/  LDC.64 R14, c[0x4][R2] ;  /* 0x01000000020e7b82 */ /* 0x0004e20000000a00 */
[----:B------:R-:W4:Y:S01]  /*5380*/  LDCU.64 UR6, c[0x4][0x88] ;  /* 0x01001100ff0677ac */ /* 0x000f220008000a00 */
[----:B------:R-:W-:Y:S01]  /*5390*/  IMAD.MOV.U32 R13, RZ, RZ, RZ ;  /* 0x000000ffff0d7224 */ /* 0x000fe200078e00ff */
[----:B------:R-:W2:Y:S01]  /*53a0*/  LDCU.64 UR4, c[0x4][0x8] ;  /* 0x01000100ff0477ac */ /* 0x000ea20008000a00 */
[----:B-1----:R-:W-:Y:S01]  /*53b0*/  MOV R5, UR9 ;  /* 0x0000000900057c02 */ /* 0x002fe20008000f00 */
[----:B------:R-:W-:Y:S01]  /*53c0*/  IMAD.U32 R4, RZ, RZ, UR8 ;  /* 0x00000008ff047e24 */ /* 0x000fe2000f8e00ff */
[----:B----4-:R-:W-:Y:S01]  /*53d0*/  MOV R7, UR7 ;  /* 0x0000000700077c02 */ /* 0x010fe20008000f00 */
[----:B------:R-:W-:Y:S01]  /*53e0*/  IMAD.U32 R6, RZ, RZ, UR6 ;  /* 0x00000006ff067e24 */ /* 0x000fe2000f8e00ff */
[----:B--2---:R-:W-:Y:S01]  /*53f0*/  MOV R11, UR5 ;  /* 0x00000005000b7c02 */ /* 0x004fe20008000f00 */
[----:B------:R-:W-:Y:S02]  /*5400*/  IMAD.U32 R10, RZ, RZ, UR4 ;  /* 0x00000004ff0a7e24 */ /* 0x000fe4000f8e00ff */
[----:B------:R-:W-:Y:S07]  /*5410*/  LEPC R20, `(.L_x_89) ;  /* 0x000000001014794e */ /* 0x000fee0000000000 */
[----:B---3-5:R-:W-:Y:S05]  /*5420*/  CALL.ABS.NOINC R14 ;  /* 0x000000000e007343 */ /* 0x028fea0003c00000 */
.L_x_89:
[----:B------:R-:W1:Y:S01]  /*5430*/  LDCU.64 UR8, c[0x4][0x80] ;  /* 0x01001000ff0877ac */ /* 0x000e620008000a00 */
[----:B------:R-:W2:Y:S01]  /*5440*/  LDC.64 R2, c[0x4][R2] ;  /* 0x0100000002027b82 */ /* 0x000ea20000000a00 */
[----:B------:R-:W-:Y:S02]  /*5450*/  HFMA2 R12, -RZ, RZ, 0, 5.9604644775390625e-08 ;  /* 0x00000001ff0c7431 */ /* 0x000fe400000001ff */
[----:B------:R-:W-:Y:S02]  /*5460*/  IMAD.MOV.U32 R8, RZ, RZ, 0x70 ;  /* 0x00000070ff087424 */ /* 0x000fe400078e00ff */
[----:B------:R-:W-:Y:S01]  /*5470*/  IMAD.MOV.U32 R13, RZ, RZ, RZ ;  /* 0x000000ffff0d7224 */ /* 0x000fe200078e00ff */
[----:B------:R-:W3:Y:S01]  /*5480*/  LDCU.64 UR6, c[0x4][0x88] ;  /* 0x01001100ff0677ac */ /* 0x000ee20008000a00 */
[----:B------:R-:W4:Y:S01]  /*5490*/  LDCU.64 UR4, c[0x4][0x8] ;  /* 0x01000100ff0477ac */ /* 0x000f220008000a00 */
[----:B-1----:R-:W-:Y:S02]  /*54a0*/  MOV R4, UR8 ;  /* 0x0000000800047c02 */ /* 0x002fe40008000f00 */
[----:B------:R-:W-:Y:S02]  /*54b0*/  MOV R5, UR9 ;  /* 0x0000000900057c02 */ /* 0x000fe40008000f00 */
[----:B---3--:R-:W-:Y:S01]  /*54c0*/  MOV R7, UR7 ;  /* 0x0000000700077c02 */ /* 0x008fe20008000f00 */
[----:B------:R-:W-:Y:S01]  /*54d0*/  IMAD.U32 R6, RZ, RZ, UR6 ;  /* 0x00000006ff067e24 */ /* 0x000fe2000f8e00ff */
[----:B----4-:R-:W-:Y:S01]  /*54e0*/  MOV R11, UR5 ;  /* 0x00000005000b7c02 */ /* 0x010fe20008000f00 */
[----:B------:R-:W-:Y:S02]  /*54f0*/  IMAD.U32 R10, RZ, RZ, UR4 ;  /* 0x00000004ff0a7e24 */ /* 0x000fe4000f8e00ff */
[----:B------:R-:W-:Y:S07]  /*5500*/  LEPC R20, `(.L_x_88) ;  /* 0x000000001014794e */ /* 0x000fee0000000000 */
[----:B--2---:R-:W-:Y:S05]  /*5510*/  CALL.ABS.NOINC R2 ;  /* 0x0000000002007343 */ /* 0x004fea0003c00000 */
.L_x_88:
[----:B------:R-:W-:Y:S05]  /*5520*/  BSYNC.RECONVERGENT B6 ;  /* 0x0000000000067941 */ /* 0x000fea0003800200 */
.L_x_87:
[----:B------:R-:W-:Y:S01]  /*5530*/  ISETP.NE.U32.AND P4, PT, R88, RZ, PT ;  /* 0x000000ff5800720c */ /* 0x000fe20003f85070 */
[----:B------:R-:W-:Y:S01]  /*5540*/  USHF.R.S32.HI UR4, URZ, 0x1f, UR44 ;  /* 0x0000001fff047899 */ /* 0x000fe2000801142c */
[----:B------:R-:W-:Y:S01]  /*5550*/  IADD3 R2, P0, PT, R107, UR38, RZ ;  /* 0x000000266b027c10 */ /* 0x000fe2000ff1e0ff */
[----:B------:R-:W-:Y:S01]  /*5560*/  IMAD.U32 R0, RZ, RZ, UR38 ;  /* 0x00000026ff007e24 */ /* 0x000fe2000f8e00ff */
[----:B------:R-:W-:Y:S01]  /*5570*/  ISETP.NE.AND.EX P4, PT, R89, RZ, PT, P4 ;  /* 0x000000ff5900720c */ /* 0x000fe20003f85340 */
[----:B------:R-:W-:Y:S01]  /*5580*/  UISETP.NE.U32.AND UP0, UPT, UR46, URZ, UPT ;  /* 0x000000ff2e00728c */ /* 0x000fe2000bf05070 */
[----:B------:R-:W-:Y:S01]  /*5590*/  ISETP.NE.U32.AND P2, PT, R84, RZ, PT ;  /* 0x000000ff5400720c */ /* 0x000fe20003f45070 */
[----:B------:R-:W1:Y:S01]  /*55a0*/  LDCU UR5, c[0x0][0x8c8] ;  /* 0x00011900ff0577ac */ /* 0x000e620008000800 */
[----:B------:R-:W-:Y:S01]  /*55b0*/  LEA.HI.X.SX32 R3, R0, RZ, 0x1, P0 ;  /* 0x000000ff00037211 */ /* 0x000fe200000f0eff */
[C---:B------:R-:W-:Y:S01]  /*55c0*/  IMAD R0, R40.reuse, UR4, RZ ;  /* 0x0000000428007c24 */ /* 0x040fe2000f8e02ff */
[----:B------:R-:W-:Y:S02]  /*55d0*/  PLOP3.LUT P0, PT, PT, PT, PT, 0x8, 0x80 ;  /* 0x000000000080781c */ /* 0x000fe40003f0e170 */
[----:B------:R-:W-:Y:S01]  /*55e0*/  ISETP.NE.U32.AND P3, PT, RZ, UR42, PT ;  /* 0x0000002aff007c0c */ /* 0x000fe2000bf65070 */
[----:B------:R-:W-:Y:S01]  /*55f0*/  IMAD R0, R41, UR44, R0 ;  /* 0x0000002c29007c24 */ /* 0x000fe2000f8e0200 */
[----:B------:R-:W-:Y:S01]  /*5600*/  P2R R113, PR, RZ, 0x1 ;  /* 0x00000001ff717803 */ /* 0x000fe20000000000 */
[----:B------:R-:W-:Y:S01]  /*5610*/  IMAD.WIDE.U32 R2, R40, UR44, R2 ;  /* 0x0000002c28027c25 */ /* 0x000fe2000f8e0002 */
[----:B------:R-:W-:Y:S02]  /*5620*/  ISETP.NE.U32.AND P1, PT, R88, RZ, PT ;  /* 0x000000ff5800720c */ /* 0x000fe40003f25070 */
[----:B------:R-:W-:Y:S01]  /*5630*/  ISETP.NE.AND.EX P2, PT, R85, RZ, PT, P2 ;  /* 0x000000ff5500720c */ /* 0x000fe20003f45320 */
[----:B------:R-:W-:Y:S01]  /*5640*/  IMAD.IADD R0, R3, 0x1, R0 ;  /* 0x0000000103007824 */ /* 0x000fe200078e0200 */
[C---:B------:R-:W-:Y:S02]  /*5650*/  LEA R4, P0, R2.reuse, UR46, 0x1 ;  /* 0x0000002e02047c11 */ /* 0x040fe4000f8008ff */
[----:B------:R-:W-:Y:S02]  /*5660*/  ISETP.NE.AND.EX P3, PT, RZ, UR43, PT, P3 ;  /* 0x0000002bff007c0c */ /* 0x000fe4000bf65330 */
[----:B------:R-:W-:Y:S01]  /*5670*/  LEA.HI.X R5, R2, UR47, R0, 0x1, P0 ;  /* 0x0000002f02057c11 */ /* 0x000fe200080f0c00 */
[----:B-1----:R-:W-:Y:S10]  /*5680*/  @!P4 BRA `(.L_x_90) ;  /* 0x00000000002cc947 */ /* 0x002ff40003800000 */
[----:B------:R-:W-:Y:S01]  /*5690*/  ISETP.NE.U32.AND P0, PT, R86, RZ, PT ;  /* 0x000000ff5600720c */ /* 0x000fe20003f05070 */
[----:B------:R-:W-:Y:S03]  /*56a0*/  IMAD.MOV.U32 R94, RZ, RZ, 0x1 ;  /* 0x00000001ff5e7424 */ /* 0x000fe600078e00ff */
[----:B------:R-:W-:Y:S11]  /*56b0*/  ISETP.NE.AND.EX P0, PT, R87, RZ, PT, P0 ;  /* 0x000000ff5700720c */ /* 0x000ff60003f05300 */
[----:B------:R-:W-:Y:S02]  /*56c0*/  @!UPT UIADD3 URZ, UPT, UPT, URZ, URZ, URZ ;  /* 0x000000fffffff290 */ /* 0x000fe4000fffe0ff */
[----:B------:R-:W1:Y:S01]  /*56d0*/  @P0 LDC.64 R2, c[0x0][0x888] ;  /* 0x00022200ff020b82 */ /* 0x000e620000000a00 */
[----:B------:R-:W-:Y:S04]  /*56e0*/  @P0 IMAD R0, R88, UR44, RZ ;  /* 0x0000002c58000c24 */ /* 0x000fe8000f8e02ff */
[----:B-1----:R-:W-:Y:S04]  /*56f0*/  @P0 IMAD.WIDE R2, R0, 0x4, R2 ;  /* 0x0000000400020825 */ /* 0x002fe800078e0202 */
[----:B------:R-:W-:Y:S01]  /*5700*/  HFMA2 R0, -RZ, RZ, 0, 5.9604644775390625e-08 ;  /* 0x00000001ff007431 */ /* 0x000fe200000001ff */
[----:B-----5:R1:W5:Y:S04]  /*5710*/  @P0 LDG.E R49, desc[UR48][R2.64] ;  /* 0x0000003002310981 */ /* 0x020368000c1e1900 */
[----:B------:R-:W-:Y:S01]  /*5720*/  @!P0 PRMT R94, R0, 0x7610, R94 ;  /* 0x00007610005e8816 */ /* 0x000fe2000000005e */
[----:B-1----:R-:W2:Y:S06]  /*5730*/  @!P0 LDC R49, c[0x0][0x880] ;  /* 0x00022000ff318b82 */ /* 0x002eac0000000800 */
.L_x_90:
[----:B------:R-:W-:Y:S01]  /*5740*/  ISETP.NE.AND P5, PT, R113, RZ, PT ;  /* 0x000000ff7100720c */ /* 0x000fe20003fa5270 */
[----:B------:R-:W-:Y:S01]  /*5750*/  UISETP.NE.AND.EX UP0, UPT, UR47, URZ, UPT, UP0 ;  /* 0x000000ff2f00728c */ /* 0x000fe2000bf05300 */
[----:B------:R-:W-:Y:S01]  /*5760*/  ISETP.NE.AND.EX P0, PT, R89, RZ, PT, P1 ;  /* 0x000000ff5900720c */ /* 0x000fe20003f05310 */
[----:B------:R-:W-:Y:S01]  /*5770*/  IMAD.U32 R2, RZ, RZ, UR5 ;  /* 0x00000005ff027e24 */ /* 0x000fe2000f8e00ff */
[----:B------:R-:W-:Y:S01]  /*5780*/  LOP3.LUT R104, R104, 0x1, RZ, 0x3c, !PT ;  /* 0x0000000168687812 */ /* 0x000fe200078e3cff */
[----:B------:R-:W-:Y:S10]  /*5790*/  @!P2 BRA `(.L_x_91) ;  /* 0x000000000020a947 */ /* 0x000ff40003800000 */
[----:B------:R-:W-:Y:S04]  /*57a0*/  ISETP.NE.U32.AND P2, PT, R82, RZ, PT ;  /* 0x000000ff5200720c */ /* 0x000fe80003f45070 */
[----:B------:R-:W-:Y:S11]  /*57b0*/  ISETP.NE.AND.EX P2, PT, R83, RZ, PT, P2 ;  /* 0x000000ff5300720c */ /* 0x000ff60003f45320 */
[----:B------:R-:W-:Y:S02]  /*57c0*/  @!UPT UIADD3 URZ, UPT, UPT, URZ, URZ, URZ ;  /* 0x000000fffffff290 */ /* 0x000fe4000fffe0ff */
[----:B------:R-:W1:Y:S01]  /*57d0*/  @P2 LDC.64 R6, c[0x0][0x8a8] ;  /* 0x00022a00ff062b82 */ /* 0x000e620000000a00 */
[----:B------:R-:W-:Y:S04]  /*57e0*/  @P2 IMAD R0, R84, UR44, RZ ;  /* 0x0000002c54002c24 */ /* 0x000fe8000f8e02ff */
[----:B-1----:R-:W-:Y:S05]  /*57f0*/  @P2 IMAD.WIDE R6, R0, 0x4, R6 ;  /* 0x0000000400062825 */ /* 0x002fea00078e0206 */
[----:B-----5:R1:W5:Y:S02]  /*5800*/  @P2 LDG.E R47, desc[UR48][R6.64] ;  /* 0x00000030062f2981 */ /* 0x020364000c1e1900 */
[----:B-1----:R-:W3:Y:S02]  /*5810*/  @!P2 LDC R47, c[0x0][0x8a0] ;  /* 0x00022800ff2fab82 */ /* 0x002ee40000000800 */
.L_x_91:
[----:B------:R-:W-:Y:S05]  /*5820*/  @P3 BRA P0, `(.L_x_92) ;  /* 0x0000000000343947 */ /* 0x000fea0000000000 */
[----:B------:R-:W-:Y:S02]  /*5830*/  ISETP.NE.AND.EX P1, PT, R89, RZ, PT, P1 ;  /* 0x000000ff5900720c */ /* 0x000fe40003f25310 */
[----:B------:R-:W-:Y:S11]  /*5840*/  PLOP3.LUT P0, PT, PT, PT, PT, 0x80, 0x8 ;  /* 0x000000000008781c */ /* 0x000ff60003f0f070 */
[----:B------:R-:W-:Y:S02]  /*5850*/  @P1 LOP3.LUT P2, RZ, R94, 0xff, RZ, 0xc0, !PT ;  /* 0x000000ff5eff1812 */ /* 0x000fe4000784c0ff */
[----:B------:R-:W-:Y:S02]  /*5860*/  @P1 ISETP.NE.U32.AND P3, PT, RZ, UR42, PT ;  /* 0x0000002aff001c0c */ /* 0x000fe4000bf65070 */
[----:B------:R-:W-:Y:S02]  /*5870*/  @P1 PLOP3.LUT P0, PT, P2, PT, PT, 0x80, 0x8 ;  /* 0x000000000008181c */ /* 0x000fe4000170f070 */
[C---:B--2--5:R-:W-:Y:S02]  /*5880*/  @P1 FSETP.NEU.AND P2, PT, R49.reuse, RZ, PT ;  /* 0x000000ff3100120b */ /* 0x064fe40003f4d000 */
[----:B------:R-:W-:Y:S02]  /*5890*/  @P1 ISETP.NE.AND.EX P3, PT, RZ, UR43, PT, P3 ;  /* 0x0000002bff001c0c */ /* 0x000fe4000bf65330 */
[----:B------:R-:W-:Y:S02]  /*58a0*/  @P1 SEL R0, RZ, 0xffffffff, P2 ;  /* 0xffffffffff001807 */ /* 0x000fe40001000000 */
[----:B------:R-:W-:Y:S05]  /*58b0*/  @!P1 FSETP.EQ.AND P5, PT, R49, RZ, PT ;  /* 0x000000ff3100920b */ /* 0x000fea0003fa2000 */
[----:B------:R-:W-:Y:S04]  /*58c0*/  @!P0 SEL R0, RZ, 0xffffffff, P3 ;  /* 0xffffffffff008807 */ /* 0x000fe80001800000 */
[----:B------:R-:W-:Y:S04]  /*58d0*/  @P1 LOP3.LUT R0, R0, 0x1, RZ, 0xc0, !PT ;  /* 0x0000000100001812 */ /* 0x000fe800078ec0ff */
[----:B------:R-:W-:Y:S04]  /*58e0*/  @P1 ISETP.EQ.U32.AND P5, PT, R0, 0x1, PT ;  /* 0x000000010000180c */ /* 0x000fe80003fa2070 */
[----:B------:R-:W-:Y:S09]  /*58f0*/  P2R R113, PR, RZ, 0x20 ;  /* 0x00000020ff717803 */ /* 0x000ff20000000000 */
.L_x_92:
[----:B------:R-:W-:Y:S05]  /*5900*/  BRA.U !UP0, `(.L_x_93) ;  /* 0x00000001081c7547 */ /* 0x000fea000b800000 */
[----:B------:R-:W-:Y:S01]  /*5910*/  ISETP.LE.AND P0, PT, R96, UR37, PT ;  /* 0x0000002560007c0c */ /* 0x000fe2000bf03270 */
[----:B------:R-:W-:Y:S01]  /*5920*/  VIADD R0, R107, UR38 ;  /* 0x000000266b007c36 */ /* 0x000fe20008000000 */
[----:B------:R-:W-:Y:S04]  /*5930*/  PRMT R2, RZ, 0x7610, R2 ;  /* 0x00007610ff027816 */ /* 0x000fe80000000002 */
[----:B------:R-:W-:Y:S11]  /*5940*/  ISETP.GE.OR P0, PT, R0, UR40, P0 ;  /* 0x0000002800007c0c */ /* 0x000ff60008706670 */
[----:B------:R-:W-:Y:S02]  /*5950*/  @!UPT UIADD3 URZ, UPT, UPT, URZ, URZ, URZ ;  /* 0x000000fffffff290 */ /* 0x000fe4000fffe0ff */
[----:B------:R-:W4:Y:S02]  /*5960*/  @!P0 LDG.E.U16 R2, desc[UR48][R4.64] ;  /* 0x0000003004028981 */ /* 0x000f24000c1e1500 */
[----:B----4-:R-:W-:Y:S07]  /*5970*/  HADD2.F32 R2, -RZ, R2.H0_H0 ;  /* 0x20000002ff027230 */ /* 0x010fee0000004100 */
.L_x_93:
[----:B------:R-:W-:Y:S01]  /*5980*/  @!P5 SHF.L.U32 R0, R104, 0x1f, RZ ;  /* 0x0000001f6800d819 */ /* 0x000fe200000006ff */
[----:B------:R-:W-:Y:S01]  /*5990*/  BSSY B1, `(.L_x_94) ;  /* 0x0000033000017945 */ /* 0x000fe20003800000 */
[C---:B------:R-:W-:Y:S01]  /*59a0*/  LEA R60, R80.reuse, UR41, 0x3 ;  /* 0x00000029503c7c11 */ /* 0x040fe2000f8e18ff */
[----:B------:R-:W-:Y:S01]  /*59b0*/  IMAD.MOV.U32 R62, RZ, RZ, 0x1 ;  /* 0x00000001ff3e7424 */ /* 0x000fe200078e00ff */
[----:B------:R1:W4:Y:S01]  /*59c0*/  @!P5 SYNCS.PHASECHK.TRANS64.TRYWAIT P1, [UR41+0x60], R0 ;  /* 0x00006000ff00d5a7 */ /* 0x0003220008021129 */
[----:B------:R-:W-:Y:S01]  /*59d0*/  ISETP.NE.U32.AND P3, PT, RZ, UR42, PT ;  /* 0x0000002aff007c0c */ /* 0x000fe2000bf65070 */
[----:B------:R-:W-:Y:S01]  /*59e0*/  IMAD R51, R80, 0x80, R81 ;  /* 0x0000008050337824 */ /* 0x000fe200078e0251 */
[----:B--2--5:R-:W-:Y:S01]  /*59f0*/  FSETP.NEU.AND P2, PT, R49, RZ, PT ;  /* 0x000000ff3100720b */ /* 0x024fe20003f4d000 */
[----:B------:R-:W-:Y:S01]  /*5a00*/  IMAD R115, R109, -0x10, R106 ;  /* 0xfffffff06d737824 */ /* 0x000fe200078e026a */
[----:B------:R-:W-:Y:S01]  /*5a10*/  ISETP.NE.AND.EX P3, PT, RZ, UR43, PT, P3 ;  /* 0x0000002bff007c0c */ /* 0x000fe2000bf65330 */
[----:B------:R-:W-:Y:S01]  /*5a20*/  IMAD.MOV.U32 R61, RZ, RZ, RZ ;  /* 0x000000ffff3d7224 */ /* 0x000fe200078e00ff */
[----:B------:R-:W-:Y:S02]  /*5a30*/  SEL R3, RZ, 0xffffffff, P2 ;  /* 0xffffffffff037807 */ /* 0x000fe40001000000 */
[----:B------:R-:W-:Y:S02]  /*5a40*/  CS2R R78, SRZ ;  /* 0x00000000004e7805 */ /* 0x000fe4000001ff00 */
[----:B------:R-:W-:Y:S02]  /*5a50*/  SEL R4, RZ, 0xffffffff, P3 ;  /* 0xffffffffff047807 */ /* 0x000fe40001800000 */
[----:B------:R-:W-:Y:S02]  /*5a60*/  CS2R R76, SRZ ;  /* 0x00000000004c7805 */ /* 0x000fe4000001ff00 */
[----:B------:R-:W-:Y:S02]  /*5a70*/  LOP3.LUT P3, R114, R94, 0xff, RZ, 0xc0, !PT ;  /* 0x000000ff5e727812 */ /* 0x000fe4000786c0ff */
[----:B------:R-:W-:Y:S02]  /*5a80*/  CS2R R74, SRZ ;  /* 0x00000000004a7805 */ /* 0x000fe4000001ff00 */
[----:B------:R-:W-:Y:S02]  /*5a90*/  CS2R R72, SRZ ;  /* 0x0000000000487805 */ /* 0x000fe4000001ff00 */
[----:B------:R-:W-:Y:S02]  /*5aa0*/  CS2R R66, SRZ ;  /* 0x0000000000427805 */ /* 0x000fe4000001ff00 */
[----:B------:R-:W-:Y:S02]  /*5ab0*/  @P4 SEL R3, R4, R3, !P3 ;  /* 0x0000000304034207 */ /* 0x000fe40005800000 */
[----:B------:R-:W-:Y:S02]  /*5ac0*/  CS2R R64, SRZ ;  /* 0x0000000000407805 */ /* 0x000fe4000001ff00 */
[----:B------:R-:W-:Y:S02]  /*5ad0*/  CS2R R58, SRZ ;  /* 0x00000000003a7805 */ /* 0x000fe4000001ff00 */
[----:B------:R-:W-:Y:S02]  /*5ae0*/  CS2R R56, SRZ ;  /* 0x0000000000387805 */ /* 0x000fe4000001ff00 */
[----:B------:R-:W-:Y:S02]  /*5af0*/  LOP3.LUT R3, R3, 0x1, RZ, 0xc0, !PT ;  /* 0x0000000103037812 */ /* 0x000fe400078ec0ff */
[----:B-1----:R-:W-:Y:S02]  /*5b00*/  SHF.L.U32 R0, R103, 0x1f, RZ ;  /* 0x0000001f67007819 */ /* 0x002fe400000006ff */
[----:B------:R-:W-:Y:S02]  /*5b10*/  ISETP.NE.U32.AND P2, PT, R3, 0x1, PT ;  /* 0x000000010300780c */ /* 0x000fe40003f45070 */
[----:B------:R1:W2:Y:S02]  /*5b20*/  SYNCS.PHASECHK.TRANS64.TRYWAIT P0, [R60+URZ+0xd0], R0 ;  /* 0x0000d0003c0075a7 */ /* 0x0002a400080011ff */
[----:B------:R-:W-:Y:S02]  /*5b30*/  P2R R63, PR, RZ, 0x4 ;  /* 0x00000004ff3f7803 */ /* 0x000fe40000000000 */
[----:B----4-:R-:W-:Y:S01]  /*5b40*/  @!P5 SEL R62, RZ, 0x1, !P1 ;  /* 0x00000001ff3ed807 */ /* 0x010fe20004800000 */
[----:B-1----:R-:W-:Y:S06]  /*5b50*/  @P5 BRA `(.L_x_95) ;  /* 0x0000000000585947 */ /* 0x002fec0003800000 */
[----:B------:R-:W-:Y:S01]  /*5b60*/  IMAD.MOV.U32 R79, RZ, RZ, RZ ;  /* 0x000000ffff4f7224 */ /* 0x000fe200078e00ff */
[----:B------:R-:W-:Y:S01]  /*5b70*/  ISETP.NE.AND P1, PT, R62, RZ, PT ;  /* 0x000000ff3e00720c */ /* 0x000fe20003f25270 */
[----:B------:R-:W-:Y:S01]  /*5b80*/  BSSY B0, `(.L_x_96) ;  /* 0x000000c000007945 */ /* 0x000fe20003800000 */
[----:B------:R-:W-:Y:S02]  /*5b90*/  CS2R R58, SRZ ;  /* 0x00000000003a7805 */ /* 0x000fe4000001ff00 */
[----:B------:R-:W-:Y:S02]  /*5ba0*/  CS2R R56, SRZ ;  /* 0x0000000000387805 */ /* 0x000fe4000001ff00 */
[----:B------:R-:W-:Y:S02]  /*5bb0*/  CS2R R66, SRZ ;  /* 0x0000000000427805 */ /* 0x000fe4000001ff00 */
[----:B------:R-:W-:Y:S02]  /*5bc0*/  CS2R R64, SRZ ;  /* 0x0000000000407805 */ /* 0x000fe4000001ff00 */
[----:B------:R-:W-:Y:S02]  /*5bd0*/  CS2R R74, SRZ ;  /* 0x00000000004a7805 */ /* 0x000fe4000001ff00 */
[----:B------:R-:W-:Y:S02]  /*5be0*/  CS2R R72, SRZ ;  /* 0x0000000000487805 */ /* 0x000fe4000001ff00 */
[----:B------:R-:W-:Y:S01]  /*5bf0*/  CS2R R76, SRZ ;  /* 0x00000000004c7805 */ /* 0x000fe2000001ff00 */
[----:B------:R-:W-:Y:S06]  /*5c00*/  @P1 BRA `(.L_x_97) ;  /* 0x00000000000c1947 */ /* 0x000fec0003800000 */
[----:B------:R-:W-:Y:S04]  /*5c10*/  SHF.L.U32 R4, R104, 0x1f, RZ ;  /* 0x0000001f68047819 */ /* 0x000fe800000006ff */
[----:B------:R-:W1:Y:S02]  /*5c20*/  SYNCS.PHASECHK.TRANS64.TRYWAIT P1, [UR41+0x60], R4 ;  /* 0x00006004ff0075a7 */ /* 0x000e640008021129 */
[----:B-1----:R-:W-:Y:S05]  /*5c30*/  @!P1 BRA `(.L_x_98) ;  /* 0x0000003c009c9947 */ /* 0x002fea0003800000 */
.L_x_97:
[----:B------:R-:W-:Y:S05]  /*5c40*/  BSYNC B0 ;  /* 0x0000000000007941 */ /* 0x000fea0003800000 */
.L_x_96:
[----:B------:R-:W-:Y:S01]  /*5c50*/  ISETP.NE.AND P1, PT, R63, RZ, PT ;  /* 0x000000ff3f00720c */ /* 0x000fe20003f25270 */
[----:B------:R-:W-:Y:S11]  /*5c60*/  HFMA2 R61, -RZ, RZ, 0, 5.9604644775390625e-08 ;  /* 0x00000001ff3d7431 */ /* 0x000ff600000001ff */
[----:B------:R-:W-:Y:S01]  /*5c70*/  @!UPT UIADD3 URZ, UPT, UPT, URZ, URZ, URZ ;  /* 0x000000fffffff290 */ /* 0x000fe2000fffe0ff */
[----:B------:R4:W1:Y:S04]  /*5c80*/  @P1 LDS.128 R56, [R108] ;  /* 0x000000006c381984 */ /* 0x0008680000000c00 */
[----:B------:R4:W1:Y:S04]  /*5c90*/  @P1 LDS.128 R64, [R106+0x10] ;  /* 0x000010006a401984 */ /* 0x0008680000000c00 */
[----:B------:R4:W1:Y:S04]  /*5ca0*/  @P1 LDS.128 R72, [R105+0x20] ;  /* 0x0000200069481984 */ /* 0x0008680000000c00 */
[----:B------:R4:W1:Y:S02]  /*5cb0*/  @P1 LDS.128 R76, [R115+0x30] ;  /* 0x00003000734c1984 */ /* 0x0008640000000c00 */
.L_x_95:
[----:B------:R-:W-:Y:S05]  /*5cc0*/  BSYNC B1 ;  /* 0x0000000000017941 */ /* 0x000fea0003800000 */
.L_x_94:
[----:B-1----:R-:W-:Y:S04]  /*5cd0*/  SHF.R.U32.HI R3, RZ, 0x15, R51 ;  /* 0x00000015ff037819 */ /* 0x002fe80000011633 */
[----:B------:R-:W-:Y:S01]  /*5ce0*/  LOP3.LUT P1, RZ, R3, 0x3, R99, 0x48, !PT ;  /* 0x0000000303ff7812 */ /* 0x000fe20007824863 */
[----:B------:R-:W-:Y:S01]  /*5cf0*/  @!UPT UIADD3 URZ, UPT, UPT, URZ, URZ, URZ ;  /* 0x000000fffffff290 */ /* 0x000fe2000fffe0ff */
[----:B--2---:R-:W-:Y:S11]  /*5d00*/  @P0 BRA `(.L_x_99) ;  /* 0x0000000000080947 */ /* 0x004ff60003800000 */
[----:B------:R-:W1:Y:S02]  /*5d10*/  SYNCS.PHASECHK.TRANS64.TRYWAIT P0, [R60+URZ+0xd0], R0 ;  /* 0x0000d0003c0075a7 */ /* 0x000e6400080011ff */
[----:B-1----:R-:W-:Y:S05]  /*5d20*/  @!P0 BRA `(.L_x_100) ;  /* 0x0000003c00788947 */ /* 0x002fea0003800000 */
.L_x_99:
[----:B------:R-:W-:Y:S05]  /*5d30*/  @!P1 BRA `(.L_x_101) ;  /* 0x0000000000409947 */ /* 0x000fea0003800000 */
[----:B------:R-:W2:Y:S01]  /*5d40*/  LDCU.64 UR8, c[0x4][0x70] ;  /* 0x01000e00ff0877ac */ /* 0x000ea20008000a00 */
[----:B------:R-:W-:Y:S01]  /*5d50*/  MOV R15, 0x0 ;  /* 0x00000000000f7802 */ /* 0x000fe20000000f00 */
[----:B------:R-:W-:Y:S02]  /*5d60*/  HFMA2 R12, -RZ, RZ, 0, 5.9604644775390625e-08 ;  /* 0x00000001ff0c7431 */ /* 0x000fe400000001ff */
[----:B------:R-:W-:Y:S02]  /*5d70*/  IMAD.MOV.U32 R8, RZ, RZ, 0x192 ;  /* 0x00000192ff087424 */ /* 0x000fe400078e00ff */
[----:B------:R-:W-:Y:S01]  /*5d80*/  IMAD.MOV.U32 R13, RZ, RZ, RZ ;  /* 0x000000ffff0d7224 */ /* 0x000fe200078e00ff */
[----:B------:R-:W5:Y:S01]  /*5d90*/  LDCU.64 UR6, c[0x4][0x78] ;  /* 0x01000f00ff0677ac */ /* 0x000f620008000a00 */
[----:B------:R-:W1:Y:S01]  /*5da0*/  LDC.64 R14, c[0x4][R15] ;  /* 0x010000000f0e7b82 */ /* 0x000e620000000a00 */
[----:B------:R-:W3:Y:S01]  /*5db0*/  LDCU.64 UR4, c[0x4][0x10] ;  /* 0x01000200ff0477ac */ /* 0x000ee20008000a00 */
[----:B--2---:R-:W-:Y:S01]  /*5dc0*/  MOV R5, UR9 ;  /* 0x0000000900057c02 */ /* 0x004fe20008000f00 */
[----:B------:R-:W-:Y:S01]  /*5dd0*/  IMAD.U32 R4, RZ, RZ, UR8 ;  /* 0x00000008ff047e24 */ /* 0x000fe2000f8e00ff */
[----:B-----5:R-:W-:Y:S01]  /*5de0*/  MOV R7, UR7 ;  /* 0x0000000700077c02 */ /* 0x020fe20008000f00 */
[----:B------:R-:W-:Y:S01]  /*5df0*/  IMAD.U32 R6, RZ, RZ, UR6 ;  /* 0x00000006ff067e24 */ /* 0x000fe2000f8e00ff */
[----:B---3--:R-:W-:Y:S01]  /*5e00*/  MOV R11, UR5 ;  /* 0x00000005000b7c02 */ /* 0x008fe20008000f00 */
[----:B------:R-:W-:Y:S02]  /*5e10*/  IMAD.U32 R10, RZ, RZ, UR4 ;  /* 0x00000004ff0a7e24 */ /* 0x000fe4000f8e00ff */
[----:B------:R-:W-:Y:S07]  /*5e20*/  LEPC R20, `(.L_x_101) ;  /* 0x000000001014794e */ /* 0x000fee0000000000 */
[----:B-1--4-:R-:W-:Y:S05]  /*5e30*/  CALL.ABS.NOINC R14 ;  /* 0x000000000e007343 */ /* 0x012fea0003c00000 */
.L_x_101:
[----:B------:R-:W-:Y:S05]  /*5e40*/  WARPSYNC.ALL ;  /* 0x0000000000007948 */ /* 0x000fea0003800000 */
[----:B------:R-:W-:Y:S01]  /*5e50*/  R2UR UR4, R51 ;  /* 0x00000000330472ca */ /* 0x000fe200000e0000 */
[--C-:B------:R-:W-:Y:S01]  /*5e60*/  HADD2.F32 R48, -RZ, R56.reuse.H0_H0 ;  /* 0x20000038ff307230 */ /* 0x100fe20000004100 */
[----:B------:R-:W-:Y:S01]  /*5e70*/  ISETP.NE.AND P0, PT, R110, RZ, PT ;  /* 0x000000ff6e00720c */ /* 0x000fe20003f05270 */
[----:B------:R-:W-:Y:S01]  /*5e80*/  HADD2.F32 R50, -RZ, R56.H1_H1 ;  /* 0x30000038ff327230 */ /* 0x000fe20000004100 */
[----:B------:R-:W-:Y:S09]  /*5e90*/  BSSY.RECONVERGENT B0, `(.L_x_102) ;  /* 0x0000086000007945 */ /* 0x000ff20003800200 */
[----:B------:R-:W1:Y:S02]  /*5ea0*/  LDTM.x32 R4, tmem[UR4] ;  /* 0x00000004000479ee */ /* 0x000e6400082c0000 */
[C-C-:B-1-3--:R-:W-:Y:S01]  /*5eb0*/  FFMA R0, R47.reuse, R4, R2.reuse ;  /* 0x000000042f007223 */ /* 0x14afe20000000002 */
[C-C-:B------:R-:W-:Y:S01]  /*5ec0*/  FFMA R3, R47.reuse, R5, R2.reuse ;  /* 0x000000052f037223 */ /* 0x140fe20000000002 */
        /* <DEDUP_REMOVED lines=27> */
[--C-:B------:R-:W-:Y:S02]  /*6080*/  HADD2.F32 R32, -RZ, R57.reuse.H0_H0 ;  /* 0x20000039ff207230 */ /* 0x100fe40000004100 */
[C-C-:B------:R-:W-:Y:S01]  /*6090*/  FFMA R29, R47.reuse, R33, R2.reuse ;  /* 0x000000212f1d7223 */ /* 0x140fe20000000002 */
[----:B------:R-:W-:Y:S02]  /*60a0*/  HADD2.F32 R33, -RZ, R57.H1_H1 ;  /* 0x30000039ff217230 */ /* 0x000fe40000004100 */
[C-C-:B------:R-:W-:Y:S01]  /*60b0*/  FFMA R34, R47.reuse, R34, R2.reuse ;  /* 0x000000222f227223 */ /* 0x140fe20000000002 */
[----:B------:R-:W-:Y:S01]  /*60c0*/  FFMA R35, R47, R35, R2 ;  /* 0x000000232f237223 */ /* 0x000fe20000000002 */
[C---:B------:R-:W-:Y:S01]  /*60d0*/  FFMA R0, R49.reuse, R48, R0 ;  /* 0x0000003031007223 */ /* 0x040fe20000000000 */
[--C-:B------:R-:W-:Y:S02]  /*60e0*/  HADD2.F32 R48, -RZ, R58.reuse.H0_H0 ;  /* 0x2000003aff307230 */ /* 0x100fe40000004100 */
[C---:B------:R-:W-:Y:S01]  /*60f0*/  FFMA R3, R49.reuse, R50, R3 ;  /* 0x0000003231037223 */ /* 0x040fe20000000003 */
[C---:B------:R-:W-:Y:S01]  /*6100*/  FFMA R6, R49.reuse, R32, R6 ;  /* 0x0000002031067223 */ /* 0x040fe20000000006 */
[----:B------:R-:W-:Y:S02]  /*6110*/  HADD2.F32 R32, -RZ, R58.H1_H1 ;  /* 0x3000003aff207230 */ /* 0x000fe40000004100 */
[C---:B------:R-:W-:Y:S01]  /*6120*/  FFMA R7, R49.reuse, R33, R7 ;  /* 0x0000002131077223 */ /* 0x040fe20000000007 */
[----:B------:R-:W-:Y:S01]  /*6130*/  FFMA R4, R49, R48, R4 ;  /* 0x0000003031047223 */ /* 0x000fe20000000004 */
[----:B------:R-:W-:Y:S01]  /*6140*/  F2FP.RELU.F16.F32.PACK_AB R52, R3, R0 ;  /* 0x000000000334723e */ /* 0x000fe200000008ff */
[--C-:B------:R-:W-:Y:S02]  /*6150*/  HADD2.F32 R0, -RZ, R59.reuse.H0_H0 ;  /* 0x2000003bff007230 */ /* 0x100fe40000004100 */
[----:B------:R-:W-:Y:S01]  /*6160*/  FFMA R5, R49, R32, R5 ;  /* 0x0000002031057223 */ /* 0x000fe20000000005 */
[----:B------:R-:W-:Y:S01]  /*6170*/  HADD2.F32 R3, -RZ, R59.H1_H1 ;  /* 0x3000003bff037230 */ /* 0x000fe20000004100 */
[----:B------:R-:W-:Y:S01]  /*6180*/  F2FP.RELU.F16.F32.PACK_AB R53, R7, R6 ;  /* 0x000000060735723e */ /* 0x000fe200000008ff */
[----:B------:R-:W-:Y:S02]  /*6190*/  HADD2.F32 R6, -RZ, R79.H1_H1 ;  /* 0x3000004fff067230 */ /* 0x000fe40000004100 */
[C---:B------:R-:W-:Y:S01]  /*61a0*/  FFMA R10, R49.reuse, R0, R10 ;  /* 0x00000000310a7223 */ /* 0x040fe2000000000a */
[--C-:B------:R-:W-:Y:S02]  /*61b0*/  HADD2.F32 R0, -RZ, R64.reuse.H0_H0 ;  /* 0x20000040ff007230 */ /* 0x100fe40000004100 */
[----:B------:R-:W-:Y:S01]  /*61c0*/  FFMA R11, R49, R3, R11 ;  /* 0x00000003310b7223 */ /* 0x000fe2000000000b */
[----:B------:R-:W-:Y:S01]  /*61d0*/  F2FP.RELU.F16.F32.PACK_AB R54, R5, R4 ;  /* 0x000000040536723e */ /* 0x000fe200000008ff */
[----:B------:R-:W-:Y:S02]  /*61e0*/  HADD2.F32 R3, -RZ, R64.H1_H1 ;  /* 0x30000040ff037230 */ /* 0x000fe40000004100 */
[----:B------:R-:W-:Y:S01]  /*61f0*/  FFMA R8, R49, R0, R8 ;  /* 0x0000000031087223 */ /* 0x000fe20000000008 */
[--C-:B------:R-:W-:Y:S01]  /*6200*/  HADD2.F32 R4, -RZ, R65.reuse.H0_H0 ;  /* 0x20000041ff047230 */ /* 0x100fe20000004100 */
[----:B------:R-:W-:Y:S01]  /*6210*/  F2FP.RELU.F16.F32.PACK_AB R55, R11, R10 ;  /* 0x0000000a0b37723e */ /* 0x000fe200000008ff */
[----:B------:R-:W-:Y:S02]  /*6220*/  HADD2.F32 R0, -RZ, R65.H1_H1 ;  /* 0x30000041ff007230 */ /* 0x000fe40000004100 */
[C---:B------:R-:W-:Y:S01]  /*6230*/  FFMA R9, R49.reuse, R3, R9 ;  /* 0x0000000331097223 */ /* 0x040fe20000000009 */
[--C-:B------:R-:W-:Y:S02]  /*6240*/  HADD2.F32 R3, -RZ, R66.reuse.H0_H0 ;  /* 0x20000042ff037230 */ /* 0x100fe40000004100 */
[C---:B------:R-:W-:Y:S01]  /*6250*/  FFMA R14, R49.reuse, R4, R14 ;  /* 0x00000004310e7223 */ /* 0x040fe2000000000e */
[----:B------:R1:W-:Y:S01]  /*6260*/  STS.128 [R108], R52 ;  /* 0x000000346c007388 */ /* 0x0003e20000000c00 */
[C---:B------:R-:W-:Y:S01]  /*6270*/  FFMA R15, R49.reuse, R0, R15 ;  /* 0x00000000310f7223 */ /* 0x040fe2000000000f */
[----:B------:R-:W-:Y:S02]  /*6280*/  HADD2.F32 R0, -RZ, R66.H1_H1 ;  /* 0x30000042ff007230 */ /* 0x000fe40000004100 */
[----:B------:R-:W-:Y:S01]  /*6290*/  FFMA R12, R49, R3, R12 ;  /* 0x00000003310c7223 */ /* 0x000fe2000000000c */
[--C-:B------:R-:W-:Y:S01]  /*62a0*/  HADD2.F32 R4, -RZ, R67.reuse.H0_H0 ;  /* 0x20000043ff047230 */ /* 0x100fe20000004100 */
[----:B------:R-:W-:Y:S01]  /*62b0*/  F2FP.RELU.F16.F32.PACK_AB R8, R9, R8 ;  /* 0x000000080908723e */ /* 0x000fe200000008ff */
[--C-:B------:R-:W-:Y:S02]  /*62c0*/  HADD2.F32 R3, -RZ, R72.reuse.H0_H0 ;  /* 0x20000048ff037230 */ /* 0x100fe40000004100 */
[C---:B------:R-:W-:Y:S01]  /*62d0*/  FFMA R13, R49.reuse, R0, R13 ;  /* 0x00000000310d7223 */ /* 0x040fe2000000000d */
[----:B------:R-:W-:Y:S02]  /*62e0*/  HADD2.F32 R0, -RZ, R67.H1_H1 ;  /* 0x30000043ff007230 */ /* 0x000fe40000004100 */
[----:B------:R-:W-:Y:S01]  /*62f0*/  FFMA R18, R49, R4, R18 ;  /* 0x0000000431127223 */ /* 0x000fe20000000012 */
[----:B------:R-:W-:Y:S01]  /*6300*/  HADD2.F32 R4, -RZ, R72.H1_H1 ;  /* 0x30000048ff047230 */ /* 0x000fe20000004100 */
[----:B------:R-:W-:Y:S01]  /*6310*/  F2FP.RELU.F16.F32.PACK_AB R9, R15, R14 ;  /* 0x0000000e0f09723e */ /* 0x000fe200000008ff */
[----:B------:R-:W-:Y:S02]  /*6320*/  HADD2.F32 R5, -RZ, R79.H0_H0 ;  /* 0x2000004fff057230 */ /* 0x000fe40000004100 */
[C---:B------:R-:W-:Y:S01]  /*6330*/  FFMA R19, R49.reuse, R0, R19 ;  /* 0x0000000031137223 */ /* 0x040fe20000000013 */
[--C-:B------:R-:W-:Y:S02]  /*6340*/  HADD2.F32 R0, -RZ, R73.reuse.H0_H0 ;  /* 0x20000049ff007230 */ /* 0x100fe40000004100 */
[C---:B------:R-:W-:Y:S01]  /*6350*/  FFMA R16, R49.reuse, R3, R16 ;  /* 0x0000000331107223 */ /* 0x040fe20000000010 */
[----:B------:R-:W-:Y:S01]  /*6360*/  FFMA R17, R49, R4, R17 ;  /* 0x0000000431117223 */ /* 0x000fe20000000011 */
[----:B------:R-:W-:Y:S01]  /*6370*/  HADD2.F32 R3, -RZ, R73.H1_H1 ;  /* 0x30000049ff037230 */ /* 0x000fe20000004100 */
[----:B------:R-:W-:Y:S01]  /*6380*/  F2FP.RELU.F16.F32.PACK_AB R10, R13, R12 ;  /* 0x0000000c0d0a723e */ /* 0x000fe200000008ff */
[----:B------:R-:W-:Y:S01]  /*6390*/  FFMA R22, R49, R0, R22 ;  /* 0x0000000031167223 */ /* 0x000fe20000000016 */
[--C-:B------:R-:W-:Y:S01]  /*63a0*/  HADD2.F32 R0, -RZ, R74.reuse.H0_H0 ;  /* 0x2000004aff007230 */ /* 0x100fe20000004100 */
[----:B------:R-:W-:Y:S01]  /*63b0*/  F2FP.RELU.F16.F32.PACK_AB R11, R19, R18 ;  /* 0x00000012130b723e */ /* 0x000fe200000008ff */
[----:B------:R-:W-:Y:S01]  /*63c0*/  FFMA R23, R49, R3, R23 ;  /* 0x0000000331177223 */ /* 0x000fe20000000017 */
[----:B------:R-:W-:Y:S01]  /*63d0*/  HADD2.F32 R3, -RZ, R74.H1_H1 ;  /* 0x3000004aff037230 */ /* 0x000fe20000004100 */
[----:B------:R-:W-:Y:S01]  /*63e0*/  F2FP.RELU.F16.F32.PACK_AB R16, R17, R16 ;  /* 0x000000101110723e */ /* 0x000fe200000008ff */
[C---:B------:R-:W-:Y:S01]  /*63f0*/  FFMA R20, R49.reuse, R0, R20 ;  /* 0x0000000031147223 */ /* 0x040fe20000000014 */
[----:B------:R1:W-:Y:S01]  /*6400*/  STS.128 [R106+0x10], R8 ;  /* 0x000010086a007388 */ /* 0x0003e20000000c00 */
[--C-:B------:R-:W-:Y:S02]  /*6410*/  HADD2.F32 R4, -RZ, R75.reuse.H0_H0 ;  /* 0x2000004bff047230 */ /* 0x100fe40000004100 */
[----:B------:R-:W-:Y:S01]  /*6420*/  FFMA R21, R49, R3, R21 ;  /* 0x0000000331157223 */ /* 0x000fe20000000015 */
[----:B------:R-:W-:Y:S01]  /*6430*/  HADD2.F32 R0, -RZ, R75.H1_H1 ;  /* 0x3000004bff007230 */ /* 0x000fe20000004100 */
[----:B------:R-:W-:Y:S01]  /*6440*/  F2FP.RELU.F16.F32.PACK_AB R17, R23, R22 ;  /* 0x000000161711723e */ /* 0x000fe200000008ff */
[--C-:B------:R-:W-:Y:S02]  /*6450*/  HADD2.F32 R3, -RZ, R76.reuse.H0_H0 ;  /* 0x2000004cff037230 */ /* 0x100fe40000004100 */
[C---:B------:R-:W-:Y:S01]  /*6460*/  FFMA R26, R49.reuse, R4, R26 ;  /* 0x00000004311a7223 */ /* 0x040fe2000000001a */
[--C-:B------:R-:W-:Y:S02]  /*6470*/  HADD2.F32 R4, -RZ, R77.reuse.H0_H0 ;  /* 0x2000004dff047230 */ /* 0x100fe40000004100 */
[C---:B------:R-:W-:Y:S01]  /*6480*/  FFMA R27, R49.reuse, R0, R27 ;  /* 0x00000000311b7223 */ /* 0x040fe2000000001b */
[----:B------:R-:W-:Y:S02]  /*6490*/  HADD2.F32 R0, -RZ, R76.H1_H1 ;  /* 0x3000004cff007230 */ /* 0x000fe40000004100 */
[----:B------:R-:W-:Y:S01]  /*64a0*/  FFMA R24, R49, R3, R24 ;  /* 0x0000000331187223 */ /* 0x000fe20000000018 */
[--C-:B------:R-:W-:Y:S01]  /*64b0*/  HADD2.F32 R3, -RZ, R78.reuse.H0_H0 ;  /* 0x2000004eff037230 */ /* 0x100fe20000004100 */
[----:B------:R-:W-:Y:S01]  /*64c0*/  F2FP.RELU.F16.F32.PACK_AB R18, R21, R20 ;  /* 0x000000141512723e */ /* 0x000fe200000008ff */
[C---:B------:R-:W-:Y:S01]  /*64d0*/  FFMA R25, R49.reuse, R0, R25 ;  /* 0x0000000031197223 */ /* 0x040fe20000000019 */
[----:B------:R-:W-:Y:S02]  /*64e0*/  HADD2.F32 R0, -RZ, R77.H1_H1 ;  /* 0x3000004dff007230 */ /* 0x000fe40000004100 */
[----:B------:R-:W-:Y:S01]  /*64f0*/  FFMA R30, R49, R4, R30 ;  /* 0x00000004311e7223 */ /* 0x000fe2000000001e */
[----:B------:R-:W-:Y:S01]  /*6500*/  HADD2.F32 R4, -RZ, R78.H1_H1 ;  /* 0x3000004eff047230 */ /* 0x000fe20000004100 */
[----:B------:R-:W-:Y:S01]  /*6510*/  F2FP.RELU.F16.F32.PACK_AB R19, R27, R26 ;  /* 0x0000001a1b13723e */ /* 0x000fe200000008ff */
[C---:B------:R-:W-:Y:S01]  /*6520*/  FFMA R31, R49.reuse, R0, R31 ;  /* 0x00000000311f7223 */ /* 0x040fe2000000001f */
[C---:B------:R-:W-:Y:S02]  /*6530*/  FFMA R28, R49.reuse, R3, R28 ;  /* 0x00000003311c7223 */ /* 0x040fe4000000001c */
[C---:B------:R-:W-:Y:S01]  /*6540*/  FFMA R29, R49.reuse, R4, R29 ;  /* 0x00000004311d7223 */ /* 0x040fe2000000001d */
[----:B------:R1:W-:Y:S01]  /*6550*/  STS.128 [R105+0x20], R16 ;  /* 0x0000201069007388 */ /* 0x0003e20000000c00 */
[C---:B------:R-:W-:Y:S01]  /*6560*/  FFMA R34, R49.reuse, R5, R34 ;  /* 0x0000000531227223 */ /* 0x040fe20000000022 */
[----:B------:R-:W-:Y:S01]  /*6570*/  FFMA R35, R49, R6, R35 ;  /* 0x0000000631237223 */ /* 0x000fe20000000023 */
[----:B------:R-:W-:Y:S02]  /*6580*/  F2FP.RELU.F16.F32.PACK_AB R24, R25, R24 ;  /* 0x000000181918723e */ /* 0x000fe400000008ff */
[----:B------:R-:W-:Y:S02]  /*6590*/  F2FP.RELU.F16.F32.PACK_AB R25, R31, R30 ;  /* 0x0000001e1f19723e */ /* 0x000fe400000008ff */
[----:B------:R-:W-:Y:S02]  /*65a0*/  F2FP.RELU.F16.F32.PACK_AB R26, R29, R28 ;  /* 0x0000001c1d1a723e */ /* 0x000fe400000008ff */
[----:B------:R-:W-:Y:S05]  /*65b0*/  F2FP.RELU.F16.F32.PACK_AB R27, R35, R34 ;  /* 0x00000022231b723e */ /* 0x000fea00000008ff */
[----:B------:R1:W-:Y:S01]  /*65c0*/  STS.128 [R115+0x30], R24 ;  /* 0x0000301873007388 */ /* 0x0003e20000000c00 */
[----:B------:R-:W-:Y:S01]  /*65d0*/  @!PT LDS RZ, [RZ] ;  /* 0x00000000fffff984 */ /* 0x000fe20000000800 */
[----:B------:R-:W-:Y:S01]  /*65e0*/  @!PT LDS RZ, [RZ] ;  /* 0x00000000fffff984 */ /* 0x000fe20000000800 */
[----:B------:R-:W-:Y:S01]  /*65f0*/  @!PT LDS RZ, [RZ] ;  /* 0x00000000fffff984 */ /* 0x000fe20000000800 */
[----:B------:R-:W-:Y:S01]  /*6600*/  @!PT LDS RZ, [RZ] ;  /* 0x00000000fffff984 */ /* 0x000fe20000000800 */
[----:B------:R2:W-:Y:S07]  /*6610*/  MEMBAR.ALL.CTA ;  /* 0x0000000000007992 */ /* 0x0005ee0000008000 */
[----:B--2---:R-:W2:Y:S02]  /*6620*/  FENCE.VIEW.ASYNC.S ;  /* 0x00000000000073c6 */ /* 0x004ea40000000000 */
[----:B--2---:R-:W-:Y:S06]  /*6630*/  BAR.SYNC.DEFER_BLOCKING 0x1, 0x80 ;  /* 0x0042000000007b1d */ /* 0x004fec0000010000 */
[----:B------:R-:W-:Y:S05]  /*6640*/  @P0 BRA `(.L_x_103) ;  /* 0x0000000000280947 */ /* 0x000fea0003800000 */
[----:B------:R-:W-:Y:S02]  /*6650*/  UIADD3 UR4, UPT, UPT, UR41, 0x200, URZ ;  /* 0x0000020029047890 */ /* 0x000fe4000fffe0ff */
[----:B------:R-:W-:Y:S01]  /*6660*/  UIADD3 UR6, UP0, UPT, UR52, 0x680, URZ ;  /* 0x0000068034067890 */ /* 0x000fe2000ff1e0ff */
[----:B------:R-:W-:Y:S03]  /*6670*/  UMOV UR39, UR44 ;  /* 0x0000002c00277c82 */ /* 0x000fe60008000000 */
[----:B------:R-:W-:Y:S01]  /*6680*/  MOV R100, UR4 ;  /* 0x0000000400647c02 */ /* 0x000fe20008000f00 */
[----:B------:R-:W-:Y:S03]  /*6690*/  UIADD3.X UR7, UPT, UPT, URZ, UR53, URZ, UP0, !UPT ;  /* 0x00000035ff077290 */ /* 0x000fe600087fe4ff */
[----:B------:R-:W-:Y:S11]  /*66a0*/  R2UR UR36, R100 ;  /* 0x00000000642472ca */ /* 0x000ff600000e0000 */
[----:B------:R-:W-:Y:S02]  /*66b0*/  @!UPT UIADD3 URZ, UPT, UPT, URZ, URZ, URZ ;  /* 0x000000fffffff290 */ /* 0x000fe4000fffe0ff */
[----:B------:R2:W-:Y:S01]  /*66c0*/  UTMASTG.3D [UR36], [UR6] ;  /* 0x00000024060073b5 */ /* 0x0005e20008010000 */
[----:B------:R0:W-:Y:S01]  /*66d0*/  UTMACMDFLUSH ;  /* 0x00000000000079b7 */ /* 0x0001e20000000000 */
[----:B--2---:R-:W-:Y:S04]  /*66e0*/  DEPBAR.LE SB0, 0x1 ;  /* 0x000080400000791a */ /* 0x004fe80000000000 */
.L_x_103:
[----:B------:R-:W-:Y:S05]  /*66f0*/  BSYNC.RECONVERGENT B0 ;  /* 0x0000000000007941 */ /* 0x000fea0003800200 */
.L_x_102:
[----:B------:R-:W-:Y:S01]  /*6700*/  BAR.SYNC.DEFER_BLOCKING 0x1, 0x80 ;  /* 0x0042000000007b1d */ /* 0x000fe20000010000 */
[----:B------:R-:W-:Y:S01]  /*6710*/  ISETP.NE.AND P1, PT, R113, RZ, PT ;  /* 0x000000ff7100720c */ /* 0x000fe20003f25270 */
[----:B------:R-:W-:Y:S01]  /*6720*/  UISETP.NE.AND UP0, UPT, UR50, URZ, UPT ;  /* 0x000000ff3200728c */ /* 0x000fe2000bf05270 */
[----:B------:R-:W-:Y:S11]  /*6730*/  LEA R3, R61, UR41, 0x3 ;  /* 0x000000293d037c11 */ /* 0x000ff6000f8e18ff */
[----:B------:R-:W-:Y:S01]  /*6740*/  @!P1 SHF.L.U32 R4, R104, 0x1f, RZ ;  /* 0x0000001f68049819 */ /* 0x000fe200000006ff */
[----:B------:R-:W-:Y:S06]  /*6750*/  BRA.U !UP0, `(.L_x_104) ;  /* 0x0000000108247547 */ /* 0x000fec000b800000 */
[----:B------:R-:W-:Y:S01]  /*6760*/  IMAD.U32 R5, RZ, RZ, UR51 ;  /* 0x00000033ff057e24 */ /* 0x000fe2000f8e00ff */
[----:B------:R-:W-:Y:S01]  /*6770*/  MOV R0, UR45 ;  /* 0x0000002d00007c02 */ /* 0x000fe20008000f00 */
[----:B------:R-:W-:Y:S03]  /*6780*/  UIADD3 UR51, UPT, UPT, UR51, 0x1, URZ ;  /* 0x0000000133337890 */ /* 0x000fe6000fffe0ff */
[----:B------:R-:W-:Y:S01]  /*6790*/  @!P1 LEA R5, R5, UR41, 0x3 ;  /* 0x0000002905059c11 */ /* 0x000fe2000f8e18ff */
[----:B------:R-:W-:Y:S04]  /*67a0*/  UISETP.NE.AND UP0, UPT, UR51, 0x4, UPT ;  /* 0x000000043300788c */ /* 0x000fe8000bf05270 */
[----:B------:R-:W-:Y:S01]  /*67b0*/  @!P1 VIADD R5, R5, 0x80 ;  /* 0x0000008005059836 */ /* 0x000fe20000000000 */
[----:B------:R-:W-:Y:S04]  /*67c0*/  USEL UR51, UR51, URZ, UP0 ;  /* 0x000000ff33337287 */ /* 0x000fe80008000000 */
[----:B------:R-:W-:Y:S04]  /*67d0*/  @!P1 PRMT R0, R0, 0x654, R5 ;  /* 0x0000065400009816 */ /* 0x000fe80000000005 */
[----:B------:R2:W-:Y:S04]  /*67e0*/  @!P1 SYNCS.ARRIVE.TRANS64.RED.A1T0 RZ, [R0+URZ], RZ ;  /* 0x000000ff00ff99a7 */ /* 0x0005e800081004ff */
.L_x_104:
[----:B------:R-:W3:Y:S01]  /*67f0*/  @!P1 SYNCS.PHASECHK.TRANS64.TRYWAIT P0, [R3+URZ+0x60], R4 ;  /* 0x00006004030095a7 */ /* 0x000ee200080011ff */
[----:B------:R-:W-:Y:S01]  /*6800*/  BSSY B1, `(.L_x_105) ;  /* 0x0000016000017945 */ /* 0x000fe20003800000 */
[----:B---3--:R-:W-:Y:S03]  /*6810*/  @!P1 SEL R62, RZ, 0x1, !P0 ;  /* 0x00000001ff3e9807 */ /* 0x008fe60004000000 */
[----:B------:R-:W-:Y:S05]  /*6820*/  @P1 BRA `(.L_x_106) ;  /* 0x00000000004c1947 */ /* 0x000fea0003800000 */
[----:B------:R-:W-:Y:S01]  /*6830*/  ISETP.NE.AND P0, PT, R62, RZ, PT ;  /* 0x000000ff3e00720c */ /* 0x000fe20003f05270 */
[----:B------:R-:W-:Y:S01]  /*6840*/  BSSY B0, `(.L_x_107) ;  /* 0x000000b000007945 */ /* 0x000fe20003800000 */
[----:B------:R-:W-:Y:S11]  /*6850*/  ISETP.NE.AND P1, PT, R63, RZ, PT ;  /* 0x000000ff3f00720c */ /* 0x000ff60003f25270 */
[----:B------:R-:W-:Y:S02]  /*6860*/  @!UPT UIADD3 URZ, UPT, UPT, URZ, URZ, URZ ;  /* 0x000000fffffff290 */ /* 0x000fe4000fffe0ff */
[C---:B------:R-:W-:Y:S01]  /*6870*/  @P1 IMAD R7, R61.reuse, 0x2000, R108 ;  /* 0x000020003d071824 */ /* 0x040fe200078e026c */
[C---:B------:R-:W-:Y:S01]  /*6880*/  @P1 LEA R5, R61.reuse, R105, 0xd ;  /* 0x000000693d051211 */ /* 0x040fe200078e68ff */
[C---:B------:R-:W-:Y:S02]  /*6890*/  @P1 IMAD R6, R61.reuse, 0x2000, R106 ;  /* 0x000020003d061824 */ /* 0x040fe400078e026a */
[----:B------:R-:W-:Y:S01]  /*68a0*/  @P1 IMAD R4, R61, 0x2000, R115 ;  /* 0x000020003d041824 */ /* 0x000fe200078e0273 */
[----:B------:R-:W-:Y:S06]  /*68b0*/  @P0 BRA `(.L_x_108) ;  /* 0x00000000000c0947 */ /* 0x000fec0003800000 */
[----:B--2---:R-:W-:Y:S04]  /*68c0*/  SHF.L.U32 R0, R104, 0x1f, RZ ;  /* 0x0000001f68007819 */ /* 0x004fe800000006ff */
[----:B------:R-:W2:Y:S02]  /*68d0*/  SYNCS.PHASECHK.TRANS64.TRYWAIT P0, [R3+URZ+0x60], R0 ;  /* 0x00006000030075a7 */ /* 0x000ea400080011ff */
[----:B--2---:R-:W-:Y:S05]  /*68e0*/  @!P0 BRA `(.L_x_109) ;  /* 0x00000030009c8947 */ /* 0x004fea0003800000 */
.L_x_108:
[----:B------:R-:W-:Y:S05]  /*68f0*/  BSYNC B0 ;  /* 0x0000000000007941 */ /* 0x000fea0003800000 */
.L_x_107:
[----:B------:R-:W-:Y:S02]  /*6900*/  ISETP.NE.AND P0, PT, R63, RZ, PT ;  /* 0x000000ff3f00720c */ /* 0x000fe40003f05270 */
[----:B------:R-:W-:Y:S11]  /*6910*/  IADD3 R61, PT, PT, R61, 0x1, RZ ;  /* 0x000000013d3d7810 */ /* 0x000ff60007ffe0ff */
[----:B------:R3:W1:Y:S04]  /*6920*/  @P0 LDS.128 R56, [R7] ;  /* 0x0000000007380984 */ /* 0x0006680000000c00 */
[----:B------:R3:W1:Y:S04]  /*6930*/  @P0 LDS.128 R64, [R6+0x10] ;  /* 0x0000100006400984 */ /* 0x0006680000000c00 */
[----:B------:R3:W1:Y:S04]  /*6940*/  @P0 LDS.128 R72, [R5+0x20] ;  /* 0x0000200005480984 */ /* 0x0006680000000c00 */
[----:B------:R3:W1:Y:S02]  /*6950*/  @P0 LDS.128 R76, [R4+0x30] ;  /* 0x00003000044c0984 */ /* 0x0006640000000c00 */
.L_x_106:
[----:B------:R-:W-:Y:S05]  /*6960*/  BSYNC B1 ;  /* 0x0000000000017941 */ /* 0x000fea0003800000 */
.L_x_105:
[----:B--2---:R-:W-:Y:S05]  /*6970*/  VIADD R0, R51, 0x20 ;  /* 0x0000002033007836 */ /* 0x004fea0000000000 */
[----:B------:R-:W-:Y:S04]  /*6980*/  SHF.R.U32.HI R0, RZ, 0x15, R0 ;  /* 0x00000015ff007819 */ /* 0x000fe80000011600 */
[----:B------:R-:W-:Y:S11]  /*6990*/  LOP3.LUT P0, RZ, R0, 0x3, R99, 0x48, !PT ;  /* 0x0000000300ff7812 */ /* 0x000ff60007804863 */
[----:B------:R-:W-:Y:S02]  /*69a0*/  @!UPT UIADD3 URZ, UPT, UPT, URZ, URZ, URZ ;  /* 0x000000fffffff290 */ /* 0x000fe4000fffe0ff */
[----:B------:R-:W-:Y:S05]  /*69b0*/  @!P0 BRA `(.L_x_110) ;  /* 0x0000000000408947 */ /* 0x000fea0003800000 */
[----:B------:R-:W3:Y:S01]  /*69c0*/  LDCU.64 UR8, c[0x4][0x70] ;  /* 0x01000e00ff0877ac */ /* 0x000ee20008000a00 */
[----:B------:R-:W-:Y:S01]  /*69d0*/  MOV R15, 0x0 ;  /* 0x00000000000f7802 */ /* 0x000fe20000000f00 */
[----:B------:R-:W-:Y:S02]  /*69e0*/  HFMA2 R12, -RZ, RZ, 0, 5.9604644775390625e-08 ;  /* 0x00000001ff0c7431 */ /* 0x000fe400000001ff */
[----:B-1----:R-:W-:Y:S02]  /*69f0*/  IMAD.MOV.U32 R8, RZ, RZ, 0x192 ;  /* 0x00000192ff087424 */ /* 0x002fe400078e00ff */
[----:B------:R-:W-:Y:S01]  /*6a00*/  IMAD.MOV.U32 R13, RZ, RZ, RZ ;  /* 0x000000ffff0d7224 */ /* 0x000fe200078e00ff */
[----:B------:R-:W1:Y:S01]  /*6a10*/  LDCU.64 UR6, c[0x4][0x78] ;  /* 0x01000f00ff0677ac */ /* 0x000e620008000a00 */
[----:B------:R-:W2:Y:S01]  /*6a20*/  LDC.64 R14, c[0x4][R15] ;  /* 0x010000000f0e7b82 */ /* 0x000ea20000000a00 */
[----:B------:R-:W5:Y:S01]  /*6a30*/  LDCU.64 UR4, c[0x4][0x10] ;  /* 0x01000200ff0477ac */ /* 0x000f620008000a00 */
[----:B---3--:R-:W-:Y:S01]  /*6a40*/  MOV R5, UR9 ;  /* 0x0000000900057c02 */ /* 0x008fe20008000f00 */
[----:B------:R-:W-:Y:S01]  /*6a50*/  IMAD.U32 R4, RZ, RZ, UR8 ;  /* 0x00000008ff047e24 */ /* 0x000fe2000f8e00ff */
[----:B-1----:R-:W-:Y:S01]  /*6a60*/  MOV R7, UR7 ;  /* 0x0000000700077c02 */ /* 0x002fe20008000f00 */
[----:B------:R-:W-:Y:S01]  /*6a70*/  IMAD.U32 R6, RZ, RZ, UR6 ;  /* 0x00000006ff067e24 */ /* 0x000fe2000f8e00ff */
[----:B-----5:R-:W-:Y:S01]  /*6a80*/  MOV R11, UR5 ;  /* 0x00000005000b7c02 */ /* 0x020fe20008000f00 */
[----:B------:R-:W-:Y:S02]  /*6a90*/  IMAD.U32 R10, RZ, RZ, UR4 ;  /* 0x00000004ff0a7e24 */ /* 0x000fe4000f8e00ff */
[----:B------:R-:W-:Y:S07]  /*6aa0*/  LEPC R20, `(.L_x_110) ;  /* 0x000000001014794e */ /* 0x000fee0000000000 */
[----:B--2-4-:R-:W-:Y:S05]  /*6ab0*/  CALL.ABS.NOINC R14 ;  /* 0x000000000e007343 */ /* 0x014fea0003c00000 */
.L_x_110:
[----:B------:R-:W-:Y:S05]  /*6ac0*/  WARPSYNC.ALL ;  /* 0x0000000000007948 */ /* 0x000fea0003800000 */
[----:B------:R-:W-:Y:S01]  /*6ad0*/  R2UR UR4, R51 ;  /* 0x00000000330472ca */ /* 0x000fe200000e0000 */
[--C-:B-1----:R-:W-:Y:S01]  /*6ae0*/  HADD2.F32 R48, -RZ, R56.reuse.H0_H0 ;  /* 0x20000038ff307230 */ /* 0x102fe20000004100 */
[----:B------:R-:W-:Y:S01]  /*6af0*/  ISETP.NE.AND P6, PT, R113, RZ, PT ;  /* 0x000000ff7100720c */ /* 0x000fe20003fc5270 */
[----:B------:R-:W-:Y:S01]  /*6b00*/  BSSY.RECONVERGENT B0, `(.L_x_111) ;  /* 0x000008e000007945 */ /* 0x000fe20003800200 */
[----:B------:R-:W-:Y:S02]  /*6b10*/  MOV R50, UR51 ;  /* 0x0000003300327c02 */ /* 0x000fe40008000f00 */
[----:B------:R-:W-:Y:S02]  /*6b20*/  MOV R52, UR45 ;  /* 0x0000002d00347c02 */ /* 0x000fe40008000f00 */
[----:B------:R-:W-:Y:S05]  /*6b30*/  ISETP.NE.AND P0, PT, R110, RZ, PT ;  /* 0x000000ff6e00720c */ /* 0x000fea0003f05270 */
[----:B---3--:R-:W1:Y:S02]  /*6b40*/  LDTM.x32 R4, tmem[UR4+0x20] ;  /* 0x00002004000479ee */ /* 0x008e6400082c0000 */
[----:B------:R-:W-:Y:S04]  /*6b50*/  @!P6 LEA R50, R50, UR41, 0x3 ;  /* 0x000000293232ec11 */ /* 0x000fe8000f8e18ff */
[----:B------:R-:W-:Y:S01]  /*6b60*/  @!P6 IADD3 R50, PT, PT, R50, 0x80, RZ ;  /* 0x000000803232e810 */ /* 0x000fe20007ffe0ff */
[C-C-:B-1----:R-:W-:Y:S01]  /*6b70*/  FFMA R0, R47.reuse, R4, R2.reuse ;  /* 0x000000042f007223 */ /* 0x142fe20000000002 */
        /* <DEDUP_REMOVED lines=28> */
[----:B------:R-:W-:Y:S02]  /*6d40*/  HADD2.F32 R32, -RZ, R56.H1_H1 ;  /* 0x30000038ff207230 */ /* 0x000fe40000004100 */
[C-C-:B------:R-:W-:Y:S01]  /*6d50*/  FFMA R29, R47.reuse, R33, R2.reuse ;  /* 0x000000212f1d7223 */ /* 0x140fe20000000002 */
[--C-:B------:R-:W-:Y:S02]  /*6d60*/  HADD2.F32 R33, -RZ, R57.reuse.H0_H0 ;  /* 0x20000039ff217230 */ /* 0x100fe40000004100 */
[C-C-:B------:R-:W-:Y:S01]  /*6d70*/  FFMA R34, R47.reuse, R34, R2.reuse ;  /* 0x000000222f227223 */ /* 0x140fe20000000002 */
[----:B------:R-:W-:Y:S01]  /*6d80*/  FFMA R35, R47, R35, R2 ;  /* 0x000000232f237223 */ /* 0x000fe20000000002 */
[C---:B------:R-:W-:Y:S01]  /*6d90*/  FFMA R0, R49.reuse, R48, R0 ;  /* 0x0000003031007223 */ /* 0x040fe20000000000 */
[C---:B------:R-:W-:Y:S01]  /*6da0*/  FFMA R3, R49.reuse, R32, R3 ;  /* 0x0000002031037223 */ /* 0x040fe20000000003 */
[----:B------:R-:W-:Y:S01]  /*6db0*/  HADD2.F32 R32, -RZ, R57.H1_H1 ;  /* 0x30000039ff207230 */ /* 0x000fe20000004100 */
[----:B------:R-:W-:Y:S01]  /*6dc0*/  @!P6 PRMT R48, R52, 0x654, R50 ;  /* 0x000006543430e816 */ /* 0x000fe20000000032 */
[----:B------:R-:W-:Y:S01]  /*6dd0*/  FFMA R6, R49, R33, R6 ;  /* 0x0000002131067223 */ /* 0x000fe20000000006 */
[--C-:B------:R-:W-:Y:S01]  /*6de0*/  HADD2.F32 R33, -RZ, R58.reuse.H0_H0 ;  /* 0x2000003aff217230 */ /* 0x100fe20000004100 */
[----:B------:R-:W-:Y:S01]  /*6df0*/  F2FP.RELU.F16.F32.PACK_AB R52, R3, R0 ;  /* 0x000000000334723e */ /* 0x000fe200000008ff */
[----:B------:R-:W-:Y:S02]  /*6e00*/  HADD2.F32 R0, -RZ, R58.H1_H1 ;  /* 0x3000003aff007230 */ /* 0x000fe40000004100 */
[C---:B------:R-:W-:Y:S01]  /*6e10*/  FFMA R7, R49.reuse, R32, R7 ;  /* 0x0000002031077223 */ /* 0x040fe20000000007 */
[--C-:B------:R-:W-:Y:S02]  /*6e20*/  HADD2.F32 R3, -RZ, R59.reuse.H0_H0 ;  /* 0x2000003bff037230 */ /* 0x100fe40000004100 */
[C---:B------:R-:W-:Y:S01]  /*6e30*/  FFMA R4, R49.reuse, R33, R4 ;  /* 0x0000002131047223 */ /* 0x040fe20000000004 */
[----:B------:R-:W-:Y:S02]  /*6e40*/  HADD2.F32 R32, -RZ, R59.H1_H1 ;  /* 0x3000003bff207230 */ /* 0x000fe40000004100 */
[C---:B------:R-:W-:Y:S01]  /*6e50*/  FFMA R5, R49.reuse, R0, R5 ;  /* 0x0000000031057223 */ /* 0x040fe20000000005 */
[--C-:B------:R-:W-:Y:S02]  /*6e60*/  HADD2.F32 R0, -RZ, R64.reuse.H0_H0 ;  /* 0x20000040ff007230 */ /* 0x100fe40000004100 */
[C---:B------:R-:W-:Y:S01]  /*6e70*/  FFMA R10, R49.reuse, R3, R10 ;  /* 0x00000003310a7223 */ /* 0x040fe2000000000a */
[----:B------:R-:W-:Y:S02]  /*6e80*/  HADD2.F32 R3, -RZ, R64.H1_H1 ;  /* 0x30000040ff037230 */ /* 0x000fe40000004100 */
[----:B------:R-:W-:Y:S01]  /*6e90*/  FFMA R11, R49, R32, R11 ;  /* 0x00000020310b7223 */ /* 0x000fe2000000000b */
[----:B------:R-:W-:Y:S01]  /*6ea0*/  F2FP.RELU.F16.F32.PACK_AB R54, R5, R4 ;  /* 0x000000040536723e */ /* 0x000fe200000008ff */
[C---:B------:R-:W-:Y:S01]  /*6eb0*/  FFMA R8, R49.reuse, R0, R8 ;  /* 0x0000000031087223 */ /* 0x040fe20000000008 */
[--C-:B------:R-:W-:Y:S02]  /*6ec0*/  HADD2.F32 R4, -RZ, R65.reuse.H0_H0 ;  /* 0x20000041ff047230 */ /* 0x100fe40000004100 */
[----:B------:R-:W-:Y:S01]  /*6ed0*/  FFMA R9, R49, R3, R9 ;  /* 0x0000000331097223 */ /* 0x000fe20000000009 */
[----:B------:R-:W-:Y:S01]  /*6ee0*/  HADD2.F32 R0, -RZ, R65.H1_H1 ;  /* 0x30000041ff007230 */ /* 0x000fe20000004100 */
[----:B------:R-:W-:Y:S01]  /*6ef0*/  F2FP.RELU.F16.F32.PACK_AB R53, R7, R6 ;  /* 0x000000060735723e */ /* 0x000fe200000008ff */
[--C-:B------:R-:W-:Y:S02]  /*6f00*/  HADD2.F32 R3, -RZ, R66.reuse.H0_H0 ;  /* 0x20000042ff037230 */ /* 0x100fe40000004100 */
[C---:B------:R-:W-:Y:S01]  /*6f10*/  FFMA R14, R49.reuse, R4, R14 ;  /* 0x00000004310e7223 */ /* 0x040fe2000000000e */
[----:B------:R-:W-:Y:S02]  /*6f20*/  HADD2.F32 R4, -RZ, R66.H1_H1 ;  /* 0x30000042ff047230 */ /* 0x000fe40000004100 */
[C---:B------:R-:W-:Y:S01]  /*6f30*/  FFMA R15, R49.reuse, R0, R15 ;  /* 0x00000000310f7223 */ /* 0x040fe2000000000f */
[--C-:B------:R-:W-:Y:S02]  /*6f40*/  HADD2.F32 R0, -RZ, R67.reuse.H0_H0 ;  /* 0x20000043ff007230 */ /* 0x100fe40000004100 */
[C---:B------:R-:W-:Y:S01]  /*6f50*/  FFMA R12, R49.reuse, R3, R12 ;  /* 0x00000003310c7223 */ /* 0x040fe2000000000c */
[----:B------:R-:W-:Y:S02]  /*6f60*/  HADD2.F32 R3, -RZ, R67.H1_H1 ;  /* 0x30000043ff037230 */ /* 0x000fe40000004100 */
[C---:B------:R-:W-:Y:S01]  /*6f70*/  FFMA R13, R49.reuse, R4, R13 ;  /* 0x00000004310d7223 */ /* 0x040fe2000000000d */
[----:B------:R-:W-:Y:S02]  /*6f80*/  HADD2.F32 R4, -RZ, R73.H0_H0 ;  /* 0x20000049ff047230 */ /* 0x000fe40000004100 */
[C---:B------:R-:W-:Y:S01]  /*6f90*/  FFMA R18, R49.reuse, R0, R18 ;  /* 0x0000000031127223 */ /* 0x040fe20000000012 */
[--C-:B------:R-:W-:Y:S02]  /*6fa0*/  HADD2.F32 R0, -RZ, R72.reuse.H0_H0 ;  /* 0x20000048ff007230 */ /* 0x100fe40000004100 */
[----:B------:R-:W-:Y:S01]  /*6fb0*/  FFMA R19, R49, R3, R19 ;  /* 0x0000000331137223 */ /* 0x000fe20000000013 */
[----:B------:R-:W-:Y:S01]  /*6fc0*/  HADD2.F32 R3, -RZ, R72.H1_H1 ;  /* 0x30000048ff037230 */ /* 0x000fe20000004100 */
[----:B------:R-:W-:Y:S01]  /*6fd0*/  F2FP.RELU.F16.F32.PACK_AB R55, R11, R10 ;  /* 0x0000000a0b37723e */ /* 0x000fe200000008ff */
[----:B------:R-:W-:Y:S02]  /*6fe0*/  HADD2.F32 R5, -RZ, R77.H0_H0 ;  /* 0x2000004dff057230 */ /* 0x000fe40000004100 */
[C---:B------:R-:W-:Y:S01]  /*6ff0*/  FFMA R16, R49.reuse, R0, R16 ;  /* 0x0000000031107223 */ /* 0x040fe20000000010 */
[----:B------:R-:W-:Y:S02]  /*7000*/  HADD2.F32 R0, -RZ, R73.H1_H1 ;  /* 0x30000049ff007230 */ /* 0x000fe40000004100 */
[C---:B------:R-:W-:Y:S01]  /*7010*/  FFMA R17, R49.reuse, R3, R17 ;  /* 0x0000000331117223 */ /* 0x040fe20000000011 */
[----:B------:R1:W-:Y:S01]  /*7020*/  STS.128 [R108+0x2000], R52 ;  /* 0x002000346c007388 */ /* 0x0003e20000000c00 */
[C---:B------:R-:W-:Y:S01]  /*7030*/  FFMA R22, R49.reuse, R4, R22 ;  /* 0x0000000431167223 */ /* 0x040fe20000000016 */
        /* <DEDUP_REMOVED lines=10> */
[----:B------:R-:W-:Y:S01]  /*70e0*/  HADD2.F32 R4, -RZ, R76.H1_H1 ;  /* 0x3000004cff047230 */ /* 0x000fe20000004100 */
[----:B------:R-:W-:Y:S01]  /*70f0*/  F2FP.RELU.F16.F32.PACK_AB R9, R15, R14 ;  /* 0x0000000e0f09723e */ /* 0x000fe200000008ff */
[----:B------:R-:W-:Y:S01]  /*7100*/  HADD2.F32 R6, -RZ, R79.H1_H1 ;  /* 0x3000004fff067230 */ /* 0x000fe20000004100 */
[----:B------:R-:W-:Y:S01]  /*7110*/  F2FP.RELU.F16.F32.PACK_AB R10, R13, R12 ;  /* 0x0000000c0d0a723e */ /* 0x000fe200000008ff */
[----:B------:R-:W-:Y:S01]  /*7120*/  FFMA R27, R49, R0, R27 ;  /* 0x00000000311b7223 */ /* 0x000fe2000000001b */
[----:B------:R-:W-:Y:S01]  /*7130*/  F2FP.RELU.F16.F32.PACK_AB R11, R19, R18 ;  /* 0x00000012130b723e */ /* 0x000fe200000008ff */
[C---:B------:R-:W-:Y:S01]  /*7140*/  FFMA R24, R49.reuse, R3, R24 ;  /* 0x0000000331187223 */ /* 0x040fe20000000018 */
[----:B------:R-:W-:Y:S02]  /*7150*/  HADD2.F32 R0, -RZ, R77.H1_H1 ;  /* 0x3000004dff007230 */ /* 0x000fe40000004100 */
[C---:B------:R-:W-:Y:S01]  /*7160*/  FFMA R25, R49.reuse, R4, R25 ;  /* 0x0000000431197223 */ /* 0x040fe20000000019 */
[--C-:B------:R-:W-:Y:S01]  /*7170*/  HADD2.F32 R3, -RZ, R78.reuse.H0_H0 ;  /* 0x2000004eff037230 */ /* 0x100fe20000004100 */
[----:B------:R1:W-:Y:S01]  /*7180*/  STS.128 [R106+0x2010], R8 ;  /* 0x002010086a007388 */ /* 0x0003e20000000c00 */
[----:B------:R-:W-:Y:S01]  /*7190*/  FFMA R30, R49, R5, R30 ;  /* 0x00000005311e7223 */ /* 0x000fe2000000001e */
[----:B------:R-:W-:Y:S01]  /*71a0*/  HADD2.F32 R4, -RZ, R78.H1_H1 ;  /* 0x3000004eff047230 */ /* 0x000fe20000004100 */
[----:B------:R-:W-:Y:S01]  /*71b0*/  F2FP.RELU.F16.F32.PACK_AB R16, R17, R16 ;  /* 0x000000101110723e */ /* 0x000fe200000008ff */
[----:B------:R-:W-:Y:S02]  /*71c0*/  HADD2.F32 R5, -RZ, R79.H0_H0 ;  /* 0x2000004fff057230 */ /* 0x000fe40000004100 */
[----:B------:R-:W-:Y:S01]  /*71d0*/  FFMA R31, R49, R0, R31 ;  /* 0x00000000311f7223 */ /* 0x000fe2000000001f */
[----:B------:R-:W-:Y:S01]  /*71e0*/  F2FP.RELU.F16.F32.PACK_AB R17, R23, R22 ;  /* 0x000000161711723e */ /* 0x000fe200000008ff */
[----:B------:R-:W-:Y:S01]  /*71f0*/  FFMA R28, R49, R3, R28 ;  /* 0x00000003311c7223 */ /* 0x000fe2000000001c */
[----:B------:R-:W-:Y:S01]  /*7200*/  F2FP.RELU.F16.F32.PACK_AB R18, R21, R20 ;  /* 0x000000141512723e */ /* 0x000fe200000008ff */
[----:B------:R-:W-:Y:S01]  /*7210*/  FFMA R29, R49, R4, R29 ;  /* 0x00000004311d7223 */ /* 0x000fe2000000001d */
[----:B------:R-:W-:Y:S01]  /*7220*/  F2FP.RELU.F16.F32.PACK_AB R19, R27, R26 ;  /* 0x0000001a1b13723e */ /* 0x000fe200000008ff */
[C---:B------:R-:W-:Y:S01]  /*7230*/  FFMA R34, R49.reuse, R5, R34 ;  /* 0x0000000531227223 */ /* 0x040fe20000000022 */
[----:B------:R-:W-:Y:S01]  /*7240*/  FFMA R35, R49, R6, R35 ;  /* 0x0000000631237223 */ /* 0x000fe20000000023 */
[----:B------:R-:W-:Y:S02]  /*7250*/  F2FP.RELU.F16.F32.PACK_AB R24, R25, R24 ;  /* 0x000000181918723e */ /* 0x000fe400000008ff */
[----:B------:R1:W-:Y:S01]  /*7260*/  STS.128 [R105+0x2020], R16 ;  /* 0x0020201069007388 */ /* 0x0003e20000000c00 */
[----:B------:R-:W-:Y:S02]  /*7270*/  F2FP.RELU.F16.F32.PACK_AB R25, R31, R30 ;  /* 0x0000001e1f19723e */ /* 0x000fe400000008ff */
[----:B------:R-:W-:Y:S02]  /*7280*/  F2FP.RELU.F16.F32.PACK_AB R26, R29, R28 ;  /* 0x0000001c1d1a723e */ /* 0x000fe400000008ff */
[----:B------:R-:W-:Y:S02]  /*7290*/  F2FP.RELU.F16.F32.PACK_AB R27, R35, R34 ;  /* 0x00000022231b723e */ /* 0x000fe400000008ff */
[----:B------:R-:W-:Y:S02]  /*72a0*/  LEA R0, R61, UR41, 0x3 ;  /* 0x000000293d007c11 */ /* 0x000fe4000f8e18ff */
[----:B------:R-:W-:Y:S01]  /*72b0*/  @!P6 SHF.L.U32 R3, R104, 0x1f, RZ ;  /* 0x0000001f6803e819 */ /* 0x000fe200000006ff */
        /* <DEDUP_REMOVED lines=9> */
[----:B------:R-:W-:Y:S02]  /*7350*/  UIADD3 UR8, UP0, UPT, UR52, 0x680, URZ ;  /* 0x0000068034087890 */ /* 0x000fe4000ff1e0ff */
[----:B------:R-:W-:Y:S02]  /*7360*/  UIADD3 UR5, UPT, UPT, UR37, 0x20, URZ ;  /* 0x0000002025057890 */ /* 0x000fe4000fffe0ff */
[----:B------:R-:W-:Y:S02]  /*7370*/  UIADD3 UR4, UPT, UPT, UR41, 0x2200, URZ ;  /* 0x0000220029047890 */ /* 0x000fe4000fffe0ff */
[----:B------:R-:W-:Y:S01]  /*7380*/  UIADD3.X UR9, UPT, UPT, URZ, UR53, URZ, UP0, !UPT ;  /* 0x00000035ff097290 */ /* 0x000fe200087fe4ff */
[----:B------:R-:W-:Y:S01]  /*7390*/  UMOV UR6, UR38 ;  /* 0x0000002600067c82 */ /* 0x000fe20008000000 */
[----:B------:R-:W-:Y:S07]  /*73a0*/  UMOV UR7, UR44 ;  /* 0x0000002c00077c82 */ /* 0x000fee0008000000 */
[----:B------:R2:W-:Y:S01]  /*73b0*/  UTMASTG.3D [UR4], [UR8] ;  /* 0x00000004080073b5 */ /* 0x0005e20008010000 */
[----:B------:R0:W-:Y:S01]  /*73c0*/  UTMACMDFLUSH ;  /* 0x00000000000079b7 */ /* 0x0001e20000000000 */
[----:B--2---:R-:W-:Y:S04]  /*73d0*/  DEPBAR.LE SB0, 0x1 ;  /* 0x000080400000791a */ /* 0x004fe80000000000 */
.L_x_112:
[----:B------:R-:W-:Y:S05]  /*73e0*/  BSYNC.RECONVERGENT B0 ;  /* 0x0000000000007941 */ /* 0x000fea0003800200 */
.L_x_111:
[----:B------:R-:W-:Y:S01]  /*73f0*/  BAR.SYNC.DEFER_BLOCKING 0x1, 0x80 ;  /* 0x0042000000007b1d */ /* 0x000fe20000010000 */
[----:B------:R-:W-:Y:S04]  /*7400*/  UIADD3 UR36, UPT, UPT, UR51, 0x1, URZ ;  /* 0x0000000133247890 */ /* 0x000fe8000fffe0ff */
[----:B------:R-:W-:Y:S04]  /*7410*/  UISETP.NE.AND UP0, UPT, UR36, 0x4, UPT ;  /* 0x000000042400788c */ /* 0x000fe8000bf05270 */
[----:B------:R-:W-:Y:S01]  /*7420*/  USEL UR36, UR36, URZ, UP0 ;  /* 0x000000ff24247287 */ /* 0x000fe20008000000 */
[----:B------:R2:W-:Y:S01]  /*7430*/  @!P6 SYNCS.ARRIVE.TRANS64.RED.A1T0 RZ, [R48+URZ], RZ ;  /* 0x000000ff30ffe9a7 */ /* 0x0005e200081004ff */
[----:B------:R-:W-:Y:S01]  /*7440*/  BSSY B1, `(.L_x_113) ;  /* 0x0000017000017945 */ /* 0x000fe20003800000 */
[----:B------:R-:W3:Y:S02]  /*7450*/  @!P6 SYNCS.PHASECHK.TRANS64.TRYWAIT P0, [R0+URZ+0x60], R3 ;  /* 0x000060030000e5a7 */ /* 0x000ee400080011ff */
[----:B---3--:R-:W-:Y:S01]  /*7460*/  @!P6 SEL R62, RZ, 0x1, !P0 ;  /* 0x00000001ff3ee807 */ /* 0x008fe20004000000 */
[----:B--2---:R-:W-:Y:S06]  /*7470*/  @P6 BRA `(.L_x_114) ;  /* 0x00000000004c6947 */ /* 0x004fec0003800000 */
        /* <DEDUP_REMOVED lines=9> */
[----:B------:R-:W-:Y:S04]  /*7510*/  SHF.L.U32 R7, R104, 0x1f, RZ ;  /* 0x0000001f68077819 */ /* 0x000fe800000006ff */
[----:B------:R-:W2:Y:S02]  /*7520*/  SYNCS.PHASECHK.TRANS64.TRYWAIT P0, [R0+URZ+0x60], R7 ;  /* 0x00006007000075a7 */ /* 0x000ea400080011ff */
[----:B--2---:R-:W-:Y:S05]  /*7530*/  @!P0 BRA `(.L_x_117) ;  /* 0x00000024009c8947 */ /* 0x004fea0003800000 */
.L_x_116:
[----:B------:R-:W-:Y:S05]  /*7540*/  BSYNC B0 ;  /* 0x0000000000007941 */ /* 0x000fea0003800000 */
.L_x_115:
[----:B------:R-:W-:Y:S02]  /*7550*/  ISETP.NE.AND P0, PT, R63, RZ, PT ;  /* 0x000000ff3f00720c */ /* 0x000fe40003f05270 */
[----:B------:R-:W-:Y:S11]  /*7560*/  IADD3 R61, PT, PT, R61, 0x1, RZ ;  /* 0x000000013d3d7810 */ /* 0x000ff60007ffe0ff */
[----:B------:R3:W1:Y:S04]  /*7570*/  @P0 LDS.128 R56, [R6] ;  /* 0x0000000006380984 */ /* 0x0006680000000c00 */
[----:B------:R3:W1:Y:S04]  /*7580*/  @P0 LDS.128 R64, [R5+0x10] ;  /* 0x0000100005400984 */ /* 0x0006680000000c00 */
[----:B------:R3:W1:Y:S04]  /*7590*/  @P0 LDS.128 R72, [R4+0x20] ;  /* 0x0000200004480984 */ /* 0x0006680000000c00 */
[----:B------:R3:W1:Y:S02]  /*75a0*/  @P0 LDS.128 R76, [R3+0x30] ;  /* 0x00003000034c0984 */ /* 0x0006640000000c00 */
.L_x_114:
[----:B------:R-:W-:Y:S05]  /*75b0*/  BSYNC B1 ;  /* 0x0000000000017941 */ /* 0x000fea0003800000 */
.L_x_113:
        /* <DEDUP_REMOVED lines=21> */
.L_x_118:
        /* <DEDUP_REMOVED lines=146> */
.L_x_120:
[----:B------:R-:W-:Y:S05]  /*8030*/  BSYNC.RECONVERGENT B0 ;  /* 0x0000000000007941 */ /* 0x000fea0003800200 */
.L_x_119:
        /* <DEDUP_REMOVED lines=21> */
.L_x_124:
[----:B------:R-:W-:Y:S05]  /*8190*/  BSYNC B0 ;  /* 0x0000000000007941 */ /* 0x000fea0003800000 */
.L_x_123:
[----:B------:R-:W-:Y:S11]  /*81a0*/  ISETP.NE.AND P0, PT, R63, RZ, PT ;  /* 0x000000ff3f00720c */ /* 0x000ff60003f05270 */
[----:B------:R-:W-:Y:S02]  /*81b0*/  @!UPT UIADD3 URZ, UPT, UPT, URZ, URZ, URZ ;  /* 0x000000fffffff290 */ /* 0x000fe4000fffe0ff */
[----:B------:R3:W1:Y:S04]  /*81c0*/  @P0 LDS.128 R56, [R5] ;  /* 0x0000000005380984 */ /* 0x0006680000000c00 */
[----:B------:R3:W1:Y:S04]  /*81d0*/  @P0 LDS.128 R64, [R4+0x10] ;  /* 0x0000100004400984 */ /* 0x0006680000000c00 */
[----:B------:R3:W1:Y:S04]  /*81e0*/  @P0 LDS.128 R72, [R3+0x20] ;  /* 0x0000200003480984 */ /* 0x0006680000000c00 */
[----:B------:R3:W1:Y:S02]  /*81f0*/  @P0 LDS.128 R76, [R61+0x30] ;  /* 0x000030003d4c0984 */ /* 0x0006640000000c00 */
.L_x_122:
[----:B------:R-:W-:Y:S05]  /*8200*/  BSYNC B1 ;  /* 0x0000000000017941 */ /* 0x000fea0003800000 */
.L_x_121:
        /* <DEDUP_REMOVED lines=21> */
.L_x_126:
[----:B------:R-:W-:Y:S01]  /*8360*/  ISETP.NE.AND P0, PT, R110, RZ, PT ;  /* 0x000000ff6e00720c */ /* 0x000fe20003f05270 */
[----:B------:R-:W-:Y:S05]  /*8370*/  WARPSYNC.ALL ;  /* 0x0000000000007948 */ /* 0x000fea0003800000 */
[----:B------:R-:W-:Y:S01]  /*8380*/  R2UR UR4, R51 ;  /* 0x00000000330472ca */ /* 0x000fe200000e0000 */
[--C-:B-1----:R-:W-:Y:S01]  /*8390*/  HADD2.F32 R48, -RZ, R56.reuse.H0_H0 ;  /* 0x20000038ff307230 */ /* 0x102fe20000004100 */
[----:B------:R-:W-:Y:S01]  /*83a0*/  R2UR UR5, R60 ;  /* 0x000000003c0572ca */ /* 0x000fe200000e0000 */
[----:B------:R-:W-:Y:S01]  /*83b0*/  HADD2.F32 R50, -RZ, R56.H1_H1 ;  /* 0x30000038ff327230 */ /* 0x000fe20000004100 */
[----:B------:R-:W-:Y:S01]  /*83c0*/  BSSY.RECONVERGENT B0, `(.L_x_127) ;  /* 0x0000089000007945 */ /* 0x000fe20003800200 */
[--C-:B------:R-:W-:Y:S02]  /*83d0*/  HADD2.F32 R51, -RZ, R57.reuse.H0_H0 ;  /* 0x20000039ff337230 */ /* 0x100fe40000004100 */
[----:B------:R-:W-:Y:S02]  /*83e0*/  HADD2.F32 R52, -RZ, R57.H1_H1 ;  /* 0x30000039ff347230 */ /* 0x000fe40000004100 */
[--C-:B------:R-:W-:Y:S02]  /*83f0*/  HADD2.F32 R53, -RZ, R58.reuse.H0_H0 ;  /* 0x2000003aff357230 */ /* 0x100fe40000004100 */
[----:B------:R-:W-:Y:S02]  /*8400*/  HADD2.F32 R54, -RZ, R58.H1_H1 ;  /* 0x3000003aff367230 */ /* 0x000fe40000004100 */
[----:B---3--:R-:W1:Y:S01]  /*8410*/  LDTM.x32 R4, tmem[UR4+0x60] ;  /* 0x00006004000479ee */ /* 0x008e6200082c0000 */
[----:B------:R-:W-:Y:S01]  /*8420*/  NOP ;  /* 0x0000000000007918 */ /* 0x000fe20000000000 */
[----:B------:R-:W-:Y:S01]  /*8430*/  UIADD3 UR5, UPT, UPT, UR5, 0xf0, URZ ;  /* 0x000000f005057890 */ /* 0x000fe2000fffe0ff */
[--C-:B------:R-:W-:Y:S02]  /*8440*/  HADD2.F32 R55, -RZ, R59.reuse.H0_H0 ;  /* 0x2000003bff377230 */ /* 0x100fe40000004100 */
[----:B------:R-:W-:Y:S01]  /*8450*/  HADD2.F32 R56, -RZ, R59.H1_H1 ;  /* 0x3000003bff387230 */ /* 0x000fe20000004100 */
[----:B------:R-:W-:Y:S01]  /*8460*/  UPRMT UR5, UR45, 0x654, UR5 ;  /* 0x000006542d057896 */ /* 0x000fe20008000005 */
[--C-:B------:R-:W-:Y:S02]  /*8470*/  HADD2.F32 R57, -RZ, R64.reuse.H0_H0 ;  /* 0x20000040ff397230 */ /* 0x100fe40000004100 */
[----:B------:R-:W-:Y:S02]  /*8480*/  HADD2.F32 R58, -RZ, R64.H1_H1 ;  /* 0x30000040ff3a7230 */ /* 0x000fe40000004100 */
[--C-:B------:R-:W-:Y:S02]  /*8490*/  HADD2.F32 R59, -RZ, R65.reuse.H0_H0 ;  /* 0x20000041ff3b7230 */ /* 0x100fe40000004100 */
[----:B------:R-:W-:Y:S02]  /*84a0*/  HADD2.F32 R60, -RZ, R65.H1_H1 ;  /* 0x30000041ff3c7230 */ /* 0x000fe40000004100 */
[----:B-1----:R-:W-:Y:S01]  /*84b0*/  SYNCS.ARRIVE.TRANS64.RED.A1T0 RZ, [UR5], RZ ;  /* 0x000000ffffff79a7 */ /* 0x002fe20008100405 */
[--C-:B------:R-:W-:Y:S02]  /*84c0*/  HADD2.F32 R61, -RZ, R66.reuse.H0_H0 ;  /* 0x20000042ff3d7230 */ /* 0x100fe40000004100 */
[----:B------:R-:W-:Y:S02]  /*84d0*/  HADD2.F32 R62, -RZ, R66.H1_H1 ;  /* 0x30000042ff3e7230 */ /* 0x000fe40000004100 */
[--C-:B------:R-:W-:Y:S02]  /*84e0*/  HADD2.F32 R63, -RZ, R67.reuse.H0_H0 ;  /* 0x20000043ff3f7230 */ /* 0x100fe40000004100 */
[----:B------:R-:W-:Y:S02]  /*84f0*/  HADD2.F32 R64, -RZ, R67.H1_H1 ;  /* 0x30000043ff407230 */ /* 0x000fe40000004100 */
        /* <DEDUP_REMOVED lines=31> */
[----:B------:R-:W-:Y:S01]  /*86f0*/  FFMA R2, R47, R35, R2 ;  /* 0x000000232f027223 */ /* 0x000fe20000000002 */
[C---:B------:R-:W-:Y:S01]  /*8700*/  FFMA R0, R49.reuse, R48, R0 ;  /* 0x0000003031007223 */ /* 0x040fe20000000000 */
        /* <DEDUP_REMOVED lines=10> */
[--C-:B------:R-:W-:Y:S02]  /*87b0*/  HADD2.F32 R32, -RZ, R76.reuse.H0_H0 ;  /* 0x2000004cff207230 */ /* 0x100fe40000004100 */
[----:B------:R-:W-:Y:S01]  /*87c0*/  FFMA R15, R49, R60, R15 ;  /* 0x0000003c310f7223 */ /* 0x000fe2000000000f */
[----:B------:R-:W-:Y:S01]  /*87d0*/  HADD2.F32 R33, -RZ, R76.H1_H1 ;  /* 0x3000004cff217230 */ /* 0x000fe20000004100 */
[----:B------:R-:W-:Y:S01]  /*87e0*/  F2FP.RELU.F16.F32.PACK_AB R76, R3, R0 ;  /* 0x00000000034c723e */ /* 0x000fe200000008ff */
        /* <DEDUP_REMOVED lines=16> */
[----:B------:R1:W-:Y:S01]  /*88f0*/  STS.128 [R108+0x6000], R76 ;  /* 0x0060004c6c007388 */ /* 0x0003e20000000c00 */
        /* <DEDUP_REMOVED lines=8> */
[--C-:B------:R-:W-:Y:S01]  /*8980*/  HADD2.F32 R71, -RZ, R75.reuse.H0_H0 ;  /* 0x2000004bff477230 */ /* 0x100fe20000004100 */
[----:B------:R-:W-:Y:S01]  /*8990*/  F2FP.RELU.F16.F32.PACK_AB R9, R15, R14 ;  /* 0x0000000e0f09723e */ /* 0x000fe200000008ff */
[----:B------:R-:W-:Y:S01]  /*89a0*/  HADD2.F32 R72, -RZ, R75.H1_H1 ;  /* 0x3000004bff487230 */ /* 0x000fe20000004100 */
[----:B------:R-:W-:Y:S01]  /*89b0*/  F2FP.RELU.F16.F32.PACK_AB R10, R13, R12 ;  /* 0x0000000c0d0a723e */ /* 0x000fe200000008ff */
[----:B------:R-:W-:Y:S01]  /*89c0*/  FFMA R20, R49, R69, R20 ;  /* 0x0000004531147223 */ /* 0x000fe20000000014 */
[----:B------:R-:W-:Y:S01]  /*89d0*/  F2FP.RELU.F16.F32.PACK_AB R11, R19, R18 ;  /* 0x00000012130b723e */ /* 0x000fe200000008ff */
[C---:B------:R-:W-:Y:S01]  /*89e0*/  FFMA R21, R49.reuse, R70, R21 ;  /* 0x0000004631157223 */ /* 0x040fe20000000015 */
[C---:B------:R-:W-:Y:S01]  /*89f0*/  FFMA R26, R49.reuse, R71, R26 ;  /* 0x00000047311a7223 */ /* 0x040fe2000000001a */
[C---:B------:R-:W-:Y:S01]  /*8a00*/  FFMA R27, R49.reuse, R72, R27 ;  /* 0x00000048311b7223 */ /* 0x040fe2000000001b */
[C---:B------:R-:W-:Y:S01]  /*8a10*/  FFMA R24, R49.reuse, R32, R24 ;  /* 0x0000002031187223 */ /* 0x040fe20000000018 */
[----:B------:R1:W-:Y:S01]  /*8a20*/  STS.128 [R106+0x6010], R8 ;  /* 0x006010086a007388 */ /* 0x0003e20000000c00 */
[C---:B------:R-:W-:Y:S01]  /*8a30*/  FFMA R25, R49.reuse, R33, R25 ;  /* 0x0000002131197223 */ /* 0x040fe20000000019 */
[----:B------:R-:W-:Y:S01]  /*8a40*/  FFMA R30, R49, R35, R30 ;  /* 0x00000023311e7223 */ /* 0x000fe2000000001e */
[----:B------:R-:W-:Y:S01]  /*8a50*/  F2FP.RELU.F16.F32.PACK_AB R16, R17, R16 ;  /* 0x000000101110723e */ /* 0x000fe200000008ff */
        /* <DEDUP_REMOVED lines=31> */
.L_x_128:
[----:B------:R-:W-:Y:S05]  /*8c50*/  BSYNC.RECONVERGENT B0 ;  /* 0x0000000000007941 */ /* 0x000fea0003800200 */
.L_x_127:
[----:B------:R-:W-:Y:S01]  /*8c60*/  BAR.SYNC.DEFER_BLOCKING 0x1, 0x80 ;  /* 0x0042000000007b1d */ /* 0x000fe20000010000 */
[----:B------:R-:W-:Y:S01]  /*8c70*/  UISETP.NE.AND UP0, UPT, UR50, -0x4, UPT ;  /* 0xfffffffc3200788c */ /* 0x000fe2000bf05270 */
[----:B------:R-:W-:Y:S08]  /*8c80*/  IADD3 R80, PT, PT, R80, 0x1, RZ ;  /* 0x0000000150507810 */ /* 0x000ff00007ffe0ff */
[----:B------:R-:W-:Y:S05]  /*8c90*/  BRA.U !UP0, `(.L_x_129) ;  /* 0x0000000108287547 */ /* 0x000fea000b800000 */
[----:B------:R-:W-:Y:S01]  /*8ca0*/  ISETP.NE.AND P0, PT, R113, RZ, PT ;  /* 0x000000ff7100720c */ /* 0x000fe20003f05270 */
[----:B------:R-:W-:Y:S01]  /*8cb0*/  IMAD.U32 R2, RZ, RZ, UR51 ;  /* 0x00000033ff027e24 */ /* 0x000fe2000f8e00ff */
[----:B------:R-:W-:Y:S01]  /*8cc0*/  UIADD3 UR51, UPT, UPT, UR51, 0x1, URZ ;  /* 0x0000000133337890 */ /* 0x000fe2000fffe0ff */
[----:B------:R-:W-:Y:S03]  /*8cd0*/  IMAD.U32 R0, RZ, RZ, UR45 ;  /* 0x0000002dff007e24 */ /* 0x000fe6000f8e00ff */
[----:B------:R-:W-:Y:S04]  /*8ce0*/  UISETP.NE.AND UP0, UPT, UR51, 0x4, UPT ;  /* 0x000000043300788c */ /* 0x000fe8000bf05270 */
[----:B------:R-:W-:Y:S03]  /*8cf0*/  USEL UR51, UR51, URZ, UP0 ;  /* 0x000000ff33337287 */ /* 0x000fe60008000000 */
[----:B------:R-:W-:Y:S05]  /*8d00*/  @!P0 LEA R2, R2, UR41, 0x3 ;  /* 0x0000002902028c11 */ /* 0x000fea000f8e18ff */
[----:B------:R-:W-:Y:S05]  /*8d10*/  @!P0 VIADD R2, R2, 0x80 ;  /* 0x0000008002028836 */ /* 0x000fea0000000000 */
[----:B------:R-:W-:Y:S04]  /*8d20*/  @!P0 PRMT R0, R0, 0x654, R2 ;  /* 0x0000065400008816 */ /* 0x000fe80000000002 */
[----:B------:R2:W-:Y:S03]  /*8d30*/  @!P0 SYNCS.ARRIVE.TRANS64.RED.A1T0 RZ, [R0+URZ], RZ ;  /* 0x000000ff00ff89a7 */ /* 0x0005e600081004ff */
.L_x_129:
[----:B------:R-:W-:Y:S01]  /*8d40*/  ISETP.NE.AND P2, PT, R111, RZ, PT ;  /* 0x000000ff6f00720c */ /* 0x000fe20003f45270 */
[----:B------:R-:W-:Y:S01]  /*8d50*/  UIADD3 UR50, UPT, UPT, UR50, 0x4, URZ ;  /* 0x0000000432327890 */ /* 0x000fe2000fffe0ff */
[----:B------:R-:W-:Y:S01]  /*8d60*/  ISETP.NE.AND P0, PT, R112, 0x2, PT ;  /* 0x000000027000780c */ /* 0x000fe20003f05270 */
[----:B------:R-:W-:Y:S01]  /*8d70*/  IMAD.IADD R14, R45, 0x1, R92 ;  /* 0x000000012d0e7824 */ /* 0x000fe200078e025c */
[----:B------:R-:W-:Y:S01]  /*8d80*/  ISETP.NE.AND P1, PT, R80, 0x4, PT ;  /* 0x000000045000780c */ /* 0x000fe20003f25270 */
[----:B------:R-:W-:Y:S01]  /*8d90*/  IMAD.IADD R15, R46, 0x1, R93 ;  /* 0x000000012e0f7824 */ /* 0x000fe200078e025d */
[----:B------:R-:W-:Y:S02]  /*8da0*/  SEL R2, RZ, 0x1, P0 ;  /* 0x00000001ff027807 */ /* 0x000fe40000000000 */
[----:B--2---:R-:W-:Y:S02]  /*8db0*/  SEL R0, RZ, 0x1, P1 ;  /* 0x00000001ff007807 */ /* 0x004fe40000800000 */
[----:B------:R-:W-:Y:S02]  /*8dc0*/  LOP3.LUT R102, R102, R2, RZ, 0x3c, !PT ;  /* 0x0000000266667212 */ /* 0x000fe400078e3cff */
[----:B------:R-:W-:Y:S02]  /*8dd0*/  LOP3.LUT R103, R103, R0, RZ, 0x3c, !PT ;  /* 0x0000000067677212 */ /* 0x000fe400078e3cff */
[----:B------:R-:W-:Y:S02]  /*8de0*/  @P2 R2UR UR44, R101 ;  /* 0x00000000652c22ca */ /* 0x000fe400000e0000 */
[----:B------:R-:W-:Y:S02]  /*8df0*/  SEL R112, R112, RZ, P0 ;  /* 0x000000ff70707207 */ /* 0x000fe40000000000 */
[----:B------:R-:W-:Y:S01]  /*8e00*/  SEL R80, R80, RZ, P1 ;  /* 0x000000ff50507207 */ /* 0x000fe20000800000 */
[----:B------:R-:W-:Y:S10]  /*8e10*/  @P2 BRA `(.L_x_130) ;  /* 0xffffffbc00e42947 */ /* 0x000ff4000383ffff */
[----:B------:R-:W2:Y:S01]  /*8e20*/  LDCU.64 UR6, c[0x0][0x888] ;  /* 0x00011100ff0677ac */ /* 0x000ea20008000a00 */
[----:B------:R-:W3:Y:S01]  /*8e30*/  LDCU.64 UR4, c[0x0][0x890] ;  /* 0x00011200ff0477ac */ /* 0x000ee20008000a00 */
[----:B--2---:R-:W-:Y:S02]  /*8e40*/  ISETP.NE.U32.AND P2, PT, RZ, UR6, PT ;  /* 0x00000006ff007c0c */ /* 0x004fe4000bf45070 */
[----:B---3--:R-:W-:Y:S02]  /*8e50*/  ISETP.NE.U32.AND P1, PT, RZ, UR4, PT ;  /* 0x00000004ff007c0c */ /* 0x008fe4000bf25070 */
[----:B------:R-:W-:Y:S02]  /*8e60*/  ISETP.NE.AND.EX P2, PT, RZ, UR7, PT, P2 ;  /* 0x00000007ff007c0c */ /* 0x000fe4000bf45320 */
[----:B------:R-:W-:-:S13]  /*8e70*/  ISETP.NE.AND.EX P0, PT, RZ, UR5, PT, P1 ;  /* 0x00000005ff007c0c */ /* 0x000fda000bf05310 */
[----:B------:R-:W-:Y:S05]  /*8e80*/  @P2 BRA P0, `(.L_x_131) ;  /* 0x00000000003c2947 */ /* 0x000fea0000000000 */
[----:B------:R-:W-:-:S13]  /*8e90*/  ISETP.NE.AND.EX P1, PT, RZ, UR5, PT, P1 ;  /* 0x00000005ff007c0c */ /* 0x000fda000bf25310 */
[----:B------:R-:W-:Y:S05]  /*8ea0*/  @P1 BRA `(.L_x_132) ;  /* 0x00000000000c1947 */ /* 0x000fea0003800000 */
[----:B------:R-:W-:-:S13]  /*8eb0*/  FSETP.NEU.AND P0, PT, R49, RZ, PT ;  /* 0x000000ff3100720b */ /* 0x000fda0003f0d000 */
[----:B------:R-:W-:Y:S05]  /*8ec0*/  @!P0 EXIT ;  /* 0x000000000000894d */ /* 0x000fea0003800000 */
[----:B------:R-:W-:Y:S05]  /*8ed0*/  BRA `(.L_x_131) ;  /* 0x0000000000287947 */ /* 0x000fea0003800000 */
.L_x_132:
[----:B------:R-:W-:Y:S01]  /*8ee0*/  ISETP.NE.AND P0, PT, R114, RZ, PT ;  /* 0x000000ff7200720c */ /* 0x000fe20003f05270 */
[----:B------:R-:W-:-:S12]  /*8ef0*/  BSSY.RECONVERGENT B0, `(.L_x_131) ;  /* 0x0000008000007945 */ /* 0x000fd80003800200 */
[----:B------:R-:W-:Y:S05]  /*8f00*/  @P0 BRA `(.L_x_133) ;  /* 0x0000000000100947 */ /* 0x000fea0003800000 */
[----:B------:R-:W-:-:S04]  /*8f10*/  ISETP.NE.U32.AND P0, PT, RZ, UR6, PT ;  /* 0x00000006ff007c0c */ /* 0x000fc8000bf05070 */
[----:B------:R-:W-:-:S13]  /*8f20*/  ISETP.NE.AND.EX P0, PT, RZ, UR7, PT, P0 ;  /* 0x00000007ff007c0c */ /* 0x000fda000bf05300 */
[----:B------:R-:W-:Y:S05]  /*8f30*/  @!P0 EXIT ;  /* 0x000000000000894d */ /* 0x000fea0003800000 */
[----:B------:R-:W-:Y:S05]  /*8f40*/  BRA `(.L_x_134) ;  /* 0x0000000000087947 */ /* 0x000fea0003800000 */
.L_x_133:
[----:B------:R-:W-:-:S13]  /*8f50*/  FSETP.NEU.AND P0, PT, R49, RZ, PT ;  /* 0x000000ff3100720b */ /* 0x000fda0003f0d000 */
[----:B------:R-:W-:Y:S05]  /*8f60*/  @!P0 EXIT ;  /* 0x000000000000894d */ /* 0x000fea0003800000 */
.L_x_134:
[----:B------:R-:W-:Y:S05]  /*8f70*/  BSYNC.RECONVERGENT B0 ;  /* 0x0000000000007941 */ /* 0x000fea0003800200 */
.L_x_131:
[----:B------:R-:W-:Y:S01]  /*8f80*/  ULEA UR4, UR51, UR41, 0x3 ;  /* 0x0000002933047291 */ /* 0x000fe2000f8e18ff */
[----:B------:R-:W-:-:S04]  /*8f90*/  DEPBAR.LE SB0, 0x0 ;  /* 0x000080000000791a */ /* 0x000fc80000000000 */
[----:B------:R-:W-:-:S04]  /*8fa0*/  UIADD3 UR4, UPT, UPT, UR4, 0x80, URZ ;  /* 0x0000008004047890 */ /* 0x000fc8000fffe0ff */
[----:B------:R-:W-:-:S09]  /*8fb0*/  UPRMT UR4, UR45, 0x654, UR4 ;  /* 0x000006542d047896 */ /* 0x000fd20008000004 */
[----:B------:R-:W-:Y:S01]  /*8fc0*/  SYNCS.ARRIVE.TRANS64.RED.A1T0 RZ, [UR4], RZ ;  /* 0x000000ffffff79a7 */ /* 0x000fe20008100404 */
[----:B------:R-:W-:Y:S05]  /*8fd0*/  EXIT ;  /* 0x000000000000794d */ /* 0x000fea0003800000 */
.L_x_19:
[----:B----4-:R4:W1:Y:S02]  /*8fe0*/  SYNCS.PHASECHK.TRANS64.TRYWAIT P0, [R2+URZ+0x120], R3 ;  /* 0x00012003020075a7 */ /* 0x01086400080011ff */
[----:B-1----:R-:W-:Y:S05]  /*8ff0*/  @!P0 NANOSLEEP.SYNCS 0x989680 ;  /* 0x009896800000895d */ /* 0x002fea0003900000 */
[----:B------:R-:W1:Y:S02]  /*9000*/  @!P0 SYNCS.PHASECHK.TRANS64 P0, [R2+URZ+0x120], R3 ;  /* 0x00012003020085a7 */ /* 0x000e6400080010ff */
[----:B-1----:R-:W-:Y:S05]  /*9010*/  @!P0 BRA `(.L_x_19) ;  /* 0xfffffffc00f08947 */ /* 0x002fea000383ffff */
[----:B------:R-:W-:Y:S05]  /*9020*/  BRA `(.L_x_135) ;  /* 0xffffff8400687947 */ /* 0x000fea000383ffff */
.L_x_22:
[----:B-1----:R-:W-:-:S07]  /*9030*/  MOV R2, UR41 ;  /* 0x0000002900027c02 */ /* 0x002fce0008000f00 */
.L_x_136:
[----:B-1----:R1:W4:Y:S02]  /*9040*/  SYNCS.PHASECHK.TRANS64.TRYWAIT P0, [R2+URZ+0x30], R4 ;  /* 0x00003004020075a7 */ /* 0x00232400080011ff */
[----:B----4-:R-:W-:Y:S05]  /*9050*/  @!P0 NANOSLEEP.SYNCS 0x989680 ;  /* 0x009896800000895d */ /* 0x010fea0003900000 */
[----:B------:R-:W4:Y:S02]  /*9060*/  @!P0 SYNCS.PHASECHK.TRANS64 P0, [R2+URZ+0x30], R4 ;  /* 0x00003004020085a7 */ /* 0x000f2400080010ff */
[----:B----4-:R-:W-:Y:S05]  /*9070*/  @!P0 BRA `(.L_x_136) ;  /* 0xfffffffc00f08947 */ /* 0x010fea000383ffff */
[----:B------:R-:W-:Y:S05]  /*9080*/  BRA `(.L_x_21) ;  /* 0xffffff8400b87947 */ /* 0x000fea000383ffff */
.L_x_28:
[----:B-1----:R-:W-:-:S07]  /*9090*/  MOV R2, UR17 ;  /* 0x0000001100027c02 */ /* 0x002fce0008000f00 */
.L_x_137:
[----:B-1----:R1:W4:Y:S02]  /*90a0*/  SYNCS.PHASECHK.TRANS64.TRYWAIT P0, [R2+URZ+0x30], R4 ;  /* 0x00003004020075a7 */ /* 0x00232400080011ff */
[----:B----4-:R-:W-:Y:S05]  /*90b0*/  @!P0 NANOSLEEP.SYNCS 0x989680 ;  /* 0x009896800000895d */ /* 0x010fea0003900000 */
[----:B------:R-:W4:Y:S02]  /*90c0*/  @!P0 SYNCS.PHASECHK.TRANS64 P0, [R2+URZ+0x30], R4 ;  /* 0x00003004020085a7 */ /* 0x000f2400080010ff */
[----:B----4-:R-:W-:Y:S05]  /*90d0*/  @!P0 BRA `(.L_x_137) ;  /* 0xfffffffc00f08947 */ /* 0x010fea000383ffff */
[----:B------:R-:W-:Y:S05]  /*90e0*/  BRA `(.L_x_27) ;  /* 0xffffff8800607947 */ /* 0x000fea000383ffff */
.L_x_32:
[----:B-1----:R1:W4:Y:S02]  /*90f0*/  SYNCS.PHASECHK.TRANS64.TRYWAIT P0, [R2+URZ+0xb0], R3 ;  /* 0x0000b003020075a7 */ /* 0x00232400080011ff */
[----:B----4-:R-:W-:Y:S05]  /*9100*/  @!P0 NANOSLEEP.SYNCS 0x989680 ;  /* 0x009896800000895d */ /* 0x010fea0003900000 */
[----:B------:R-:W4:Y:S02]  /*9110*/  @!P0 SYNCS.PHASECHK.TRANS64 P0, [R2+URZ+0xb0], R3 ;  /* 0x0000b003020085a7 */ /* 0x000f2400080010ff */
[----:B----4-:R-:W-:Y:S05]  /*9120*/  @!P0 BRA `(.L_x_32) ;  /* 0xfffffffc00f08947 */ /* 0x010fea000383ffff */
[----:B------:R-:W-:Y:S05]  /*9130*/  BRA `(.L_x_138) ;  /* 0xffffff8800ec7947 */ /* 0x000fea000383ffff */
.L_x_36:
[----:B--2---:R-:W-:-:S07]  /*9140*/  MOV R0, UR5 ;  /* 0x0000000500007c02 */ /* 0x004fce0008000f00 */
.L_x_139:
[----:B-1----:R1:W2:Y:S02]  /*9150*/  SYNCS.PHASECHK.TRANS64.TRYWAIT P0, [R0+URZ], R2 ;  /* 0x00000002000075a7 */ /* 0x0022a400080011ff */
[----:B--2---:R-:W-:Y:S05]  /*9160*/  @!P0 NANOSLEEP.SYNCS 0x989680 ;  /* 0x009896800000895d */ /* 0x004fea0003900000 */
[----:B------:R-:W2:Y:S02]  /*9170*/  @!P0 SYNCS.PHASECHK.TRANS64 P0, [R0+URZ], R2 ;  /* 0x00000002000085a7 */ /* 0x000ea400080010ff */
[----:B--2---:R-:W-:Y:S05]  /*9180*/  @!P0 BRA `(.L_x_139) ;  /* 0xfffffffc00f08947 */ /* 0x004fea000383ffff */
[----:B------:R-:W-:Y:S05]  /*9190*/  BRA `(.L_x_140) ;  /* 0xffffff90005c7947 */ /* 0x000fea000383ffff */
.L_x_37:
[----:B--2---:R-:W-:-:S07]  /*91a0*/  MOV R0, UR5 ;  /* 0x0000000500007c02 */ /* 0x004fce0008000f00 */
.L_x_141:
[----:B-1----:R1:W2:Y:S02]  /*91b0*/  SYNCS.PHASECHK.TRANS64.TRYWAIT P0, [R0+URZ], R3 ;  /* 0x00000003000075a7 */ /* 0x0022a400080011ff */
[----:B--2---:R-:W-:Y:S05]  /*91c0*/  @!P0 NANOSLEEP.SYNCS 0x989680 ;  /* 0x009896800000895d */ /* 0x004fea0003900000 */
[----:B------:R-:W2:Y:S02]  /*91d0*/  @!P0 SYNCS.PHASECHK.TRANS64 P0, [R0+URZ], R3 ;  /* 0x00000003000085a7 */ /* 0x000ea400080010ff */
[----:B--2---:R-:W-:Y:S05]  /*91e0*/  @!P0 BRA `(.L_x_141) ;  /* 0xfffffffc00f08947 */ /* 0x004fea000383ffff */
[----:B------:R-:W-:Y:S05]  /*91f0*/  BRA `(.L_x_142) ;  /* 0xffffff9000687947 */ /* 0x000fea000383ffff */
.L_x_38:
[----:B--2---:R-:W-:-:S07]  /*9200*/  MOV R0, UR5 ;  /* 0x0000000500007c02 */ /* 0x004fce0008000f00 */
.L_x_143:
[----:B-1----:R1:W2:Y:S02]  /*9210*/  SYNCS.PHASECHK.TRANS64.TRYWAIT P0, [R0+URZ], R3 ;  /* 0x00000003000075a7 */ /* 0x0022a400080011ff */
[----:B--2---:R-:W-:Y:S05]  /*9220*/  @!P0 NANOSLEEP.SYNCS 0x989680 ;  /* 0x009896800000895d */ /* 0x004fea0003900000 */
[----:B------:R-:W2:Y:S02]  /*9230*/  @!P0 SYNCS.PHASECHK.TRANS64 P0, [R0+URZ], R3 ;  /* 0x00000003000085a7 */ /* 0x000ea400080010ff */
[----:B--2---:R-:W-:Y:S05]  /*9240*/  @!P0 BRA `(.L_x_143) ;  /* 0xfffffffc00f08947 */ /* 0x004fea000383ffff */
[----:B------:R-:W-:Y:S05]  /*9250*/  BRA `(.L_x_144) ;  /* 0xffffff9000747947 */ /* 0x000fea000383ffff */
.L_x_39:
[----:B--2---:R-:W-:-:S07]  /*9260*/  MOV R0, UR5 ;  /* 0x0000000500007c02 */ /* 0x004fce0008000f00 */
.L_x_145:
[----:B-1----:R1:W2:Y:S02]  /*9270*/  SYNCS.PHASECHK.TRANS64.TRYWAIT P0, [R0+URZ], R3 ;  /* 0x00000003000075a7 */ /* 0x0022a400080011ff */
[----:B--2---:R-:W-:Y:S05]  /*9280*/  @!P0 NANOSLEEP.SYNCS 0x989680 ;  /* 0x009896800000895d */ /* 0x004fea0003900000 */
[----:B------:R-:W2:Y:S02]  /*9290*/  @!P0 SYNCS.PHASECHK.TRANS64 P0, [R0+URZ], R3 ;  /* 0x00000003000085a7 */ /* 0x000ea400080010ff */
[----:B--2---:R-:W-:Y:S05]  /*92a0*/  @!P0 BRA `(.L_x_145) ;  /* 0xfffffffc00f08947 */ /* 0x004fea000383ffff */
[----:B------:R-:W-:Y:S05]  /*92b0*/  BRA `(.L_x_146) ;  /* 0xffffff9000807947 */ /* 0x000fea000383ffff */
.L_x_40:
[----:B--2---:R-:W-:-:S07]  /*92c0*/  MOV R0, UR5 ;  /* 0x0000000500007c02 */ /* 0x004fce0008000f00 */
.L_x_147:
[----:B-1----:R1:W2:Y:S02]  /*92d0*/  SYNCS.PHASECHK.TRANS64.TRYWAIT P0, [R0+URZ], R3 ;  /* 0x00000003000075a7 */ /* 0x0022a400080011ff */
[----:B--2---:R-:W-:Y:S05]  /*92e0*/  @!P0 NANOSLEEP.SYNCS 0x989680 ;  /* 0x009896800000895d */ /* 0x004fea0003900000 */
[----:B------:R-:W2:Y:S02]  /*92f0*/  @!P0 SYNCS.PHASECHK.TRANS64 P0, [R0+URZ], R3 ;  /* 0x00000003000085a7 */ /* 0x000ea400080010ff */
[----:B--2---:R-:W-:Y:S05]  /*9300*/  @!P0 BRA `(.L_x_147) ;  /* 0xfffffffc00f08947 */ /* 0x004fea000383ffff */
[----:B------:R-:W-:Y:S05]  /*9310*/  BRA `(.L_x_148) ;  /* 0xffffff90008c7947 */ /* 0x000fea000383ffff */
.L_x_43:
[----:B-1----:R1:W2:Y:S02]  /*9320*/  SYNCS.PHASECHK.TRANS64.TRYWAIT P0, [R0+URZ+0x110], R4 ;  /* 0x00011004000075a7 */ /* 0x0022a400080011ff */
[----:B--2---:R-:W-:Y:S05]  /*9330*/  @!P0 NANOSLEEP.SYNCS 0x989680 ;  /* 0x009896800000895d */ /* 0x004fea0003900000 */
[----:B------:R-:W2:Y:S02]  /*9340*/  @!P0 SYNCS.PHASECHK.TRANS64 P0, [R0+URZ+0x110], R4 ;  /* 0x00011004000085a7 */ /* 0x000ea400080010ff */
[----:B--2---:R-:W-:Y:S05]  /*9350*/  @!P0 BRA `(.L_x_43) ;  /* 0xfffffffc00f08947 */ /* 0x004fea000383ffff */
[----:B------:R-:W-:Y:S05]  /*9360*/  BRA `(.L_x_149) ;  /* 0xffffff9000e87947 */ /* 0x000fea000383ffff */
.L_x_44:
[----:B------:R-:W-:-:S07]  /*9370*/  MOV R0, UR5 ;  /* 0x0000000500007c02 */ /* 0x000fce0008000f00 */
.L_x_150:
[----:B-1----:R1:W2:Y:S02]  /*9380*/  SYNCS.PHASECHK.TRANS64.TRYWAIT P0, [R0+URZ+0xc0], R5 ;  /* 0x0000c005000075a7 */ /* 0x0022a400080011ff */
[----:B--2---:R-:W-:Y:S05]  /*9390*/  @!P0 NANOSLEEP.SYNCS 0x989680 ;  /* 0x009896800000895d */ /* 0x004fea0003900000 */
[----:B------:R-:W2:Y:S02]  /*93a0*/  @!P0 SYNCS.PHASECHK.TRANS64 P0, [R0+URZ+0xc0], R5 ;  /* 0x0000c005000085a7 */ /* 0x000ea400080010ff */
[----:B--2---:R-:W-:Y:S05]  /*93b0*/  @!P0 BRA `(.L_x_150) ;  /* 0xfffffffc00f08947 */ /* 0x004fea000383ffff */
[----:B------:R-:W-:Y:S05]  /*93c0*/  BRA `(.L_x_151) ;  /* 0xffffff9000f87947 */ /* 0x000fea000383ffff */
.L_x_45:
[----:B-1----:R1:W2:Y:S02]  /*93d0*/  SYNCS.PHASECHK.TRANS64.TRYWAIT P1, [R0+URZ+0xb0], R4 ;  /* 0x0000b004000075a7 */ /* 0x0022a400080211ff */
[----:B--2---:R-:W-:Y:S05]  /*93e0*/  @!P1 NANOSLEEP.SYNCS 0x989680 ;  /* 0x009896800000995d */ /* 0x004fea0003900000 */
[----:B------:R-:W2:Y:S02]  /*93f0*/  @!P1 SYNCS.PHASECHK.TRANS64 P1, [R0+URZ+0xb0], R4 ;  /* 0x0000b004000095a7 */ /* 0x000ea400080210ff */
[----:B--2---:R-:W-:Y:S05]  /*9400*/  @!P1 BRA `(.L_x_45) ;  /* 0xfffffffc00f09947 */ /* 0x004fea000383ffff */
[----:B------:R-:W-:Y:S05]  /*9410*/  BRA `(.L_x_152) ;  /* 0xffffff9400287947 */ /* 0x000fea000383ffff */
.L_x_48:
[----:B------:R-:W-:-:S07]  /*9420*/  MOV R0, UR5 ;  /* 0x0000000500007c02 */ /* 0x000fce0008000f00 */
.L_x_153:
[----:B-1----:R1:W2:Y:S02]  /*9430*/  SYNCS.PHASECHK.TRANS64.TRYWAIT P0, [R0+URZ+0xc0], R2 ;  /* 0x0000c002000075a7 */ /* 0x0022a400080011ff */
[----:B--2---:R-:W-:Y:S05]  /*9440*/  @!P0 NANOSLEEP.SYNCS 0x989680 ;  /* 0x009896800000895d */ /* 0x004fea0003900000 */
[----:B------:R-:W2:Y:S02]  /*9450*/  @!P0 SYNCS.PHASECHK.TRANS64 P0, [R0+URZ+0xc0], R2 ;  /* 0x0000c002000085a7 */ /* 0x000ea400080010ff */
[----:B--2---:R-:W-:Y:S05]  /*9460*/  @!P0 BRA `(.L_x_153) ;  /* 0xfffffffc00f08947 */ /* 0x004fea000383ffff */
[----:B------:R-:W-:Y:S05]  /*9470*/  BRA `(.L_x_47) ;  /* 0xffffff94007c7947 */ /* 0x000fea000383ffff */
.L_x_55:
[----:B-1----:R1:W2:Y:S02]  /*9480*/  SYNCS.PHASECHK.TRANS64.TRYWAIT P1, [R0+URZ+0xb0], R2 ;  /* 0x0000b002000075a7 */ /* 0x0022a400080211ff */
[----:B--2---:R-:W-:Y:S05]  /*9490*/  @!P1 NANOSLEEP.SYNCS 0x989680 ;  /* 0x009896800000995d */ /* 0x004fea0003900000 */
[----:B------:R-:W2:Y:S02]  /*94a0*/  @!P1 SYNCS.PHASECHK.TRANS64 P1, [R0+URZ+0xb0], R2 ;  /* 0x0000b002000095a7 */ /* 0x000ea400080210ff */
[----:B--2---:R-:W-:Y:S05]  /*94b0*/  @!P1 BRA `(.L_x_55) ;  /* 0xfffffffc00f09947 */ /* 0x004fea000383ffff */
[----:B------:R-:W-:Y:S05]  /*94c0*/  BRA `(.L_x_154) ;  /* 0xffffff9800ec7947 */ /* 0x000fea000383ffff */
.L_x_56:
[----:B------:R-:W-:-:S07]  /*94d0*/  MOV R2, UR7 ;  /* 0x0000000700027c02 */ /* 0x000fce0008000f00 */
.L_x_155:
[----:B-1----:R1:W2:Y:S02]  /*94e0*/  SYNCS.PHASECHK.TRANS64.TRYWAIT P0, [R2+URZ+0xf0], R0 ;  /* 0x0000f000020075a7 */ /* 0x0022a400080011ff */
[----:B--2---:R-:W-:Y:S05]  /*94f0*/  @!P0 NANOSLEEP.SYNCS 0x989680 ;  /* 0x009896800000895d */ /* 0x004fea0003900000 */
[----:B------:R-:W2:Y:S02]  /*9500*/  @!P0 SYNCS.PHASECHK.TRANS64 P0, [R2+URZ+0xf0], R0 ;  /* 0x0000f000020085a7 */ /* 0x000ea400080010ff */
[----:B--2---:R-:W-:Y:S05]  /*9510*/  @!P0 BRA `(.L_x_155) ;  /* 0xfffffffc00f08947 */ /* 0x004fea000383ffff */
[----:B------:R-:W-:Y:S05]  /*9520*/  BRA `(.L_x_156) ;  /* 0xffffff9c00247947 */ /* 0x000fea000383ffff */
.L_x_59:
[----:B------:R-:W-:Y:S07]  /*9530*/  MOV R0, UR6 ;  /* 0x0000000600007c02 */ /* 0x000fee0008000f00 */
.L_x_157:
[----:B-1----:R1:W2:Y:S02]  /*9540*/  SYNCS.PHASECHK.TRANS64.TRYWAIT P0, [R0+URZ], R2 ;  /* 0x00000002000075a7 */ /* 0x0022a400080011ff */
[----:B--2---:R-:W-:Y:S05]  /*9550*/  @!P0 NANOSLEEP.SYNCS 0x989680 ;  /* 0x009896800000895d */ /* 0x004fea0003900000 */
[----:B------:R-:W2:Y:S02]  /*9560*/  @!P0 SYNCS.PHASECHK.TRANS64 P0, [R0+URZ], R2 ;  /* 0x00000002000085a7 */ /* 0x000ea400080010ff */
[----:B--2---:R-:W-:Y:S05]  /*9570*/  @!P0 BRA `(.L_x_157) ;  /* 0xfffffffc00f08947 */ /* 0x004fea000383ffff */
[----:B------:R-:W-:Y:S05]  /*9580*/  BRA `(.L_x_58) ;  /* 0xffffff9c00407947 */ /* 0x000fea000383ffff */
.L_x_62:
[----:B------:R-:W-:-:S07]  /*9590*/  MOV R0, UR6 ;  /* 0x0000000600007c02 */ /* 0x000fce0008000f00 */
.L_x_158:
[----:B--2---:R2:W4:Y:S02]  /*95a0*/  SYNCS.PHASECHK.TRANS64.TRYWAIT P0, [R0+URZ], R2 ;  /* 0x00000002000075a7 */ /* 0x00452400080011ff */
[----:B----4-:R-:W-:Y:S05]  /*95b0*/  @!P0 NANOSLEEP.SYNCS 0x989680 ;  /* 0x009896800000895d */ /* 0x010fea0003900000 */
[----:B------:R-:W4:Y:S02]  /*95c0*/  @!P0 SYNCS.PHASECHK.TRANS64 P0, [R0+URZ], R2 ;  /* 0x00000002000085a7 */ /* 0x000f2400080010ff */
[----:B----4-:R-:W-:Y:S05]  /*95d0*/  @!P0 BRA `(.L_x_158) ;  /* 0xfffffffc00f08947 */ /* 0x010fea000383ffff */
[----:B------:R-:W-:Y:S05]  /*95e0*/  BRA `(.L_x_159) ;  /* 0xffffffa0001c7947 */ /* 0x000fea000383ffff */
.L_x_63:
[----:B------:R-:W-:-:S07]  /*95f0*/  MOV R0, UR6 ;  /* 0x0000000600007c02 */ /* 0x000fce0008000f00 */
.L_x_160:
[----:B-1----:R1:W2:Y:S02]  /*9600*/  SYNCS.PHASECHK.TRANS64.TRYWAIT P0, [R0+URZ], R3 ;  /* 0x00000003000075a7 */ /* 0x0022a400080011ff */
[----:B--2---:R-:W-:Y:S05]  /*9610*/  @!P0 NANOSLEEP.SYNCS 0x989680 ;  /* 0x009896800000895d */ /* 0x004fea0003900000 */
[----:B------:R-:W2:Y:S02]  /*9620*/  @!P0 SYNCS.PHASECHK.TRANS64 P0, [R0+URZ], R3 ;  /* 0x00000003000085a7 */ /* 0x000ea400080010ff */
[----:B--2---:R-:W-:Y:S05]  /*9630*/  @!P0 BRA `(.L_x_160) ;  /* 0xfffffffc00f08947 */ /* 0x004fea000383ffff */
[----:B------:R-:W-:Y:S05]  /*9640*/  BRA `(.L_x_161) ;  /* 0xffffffa000287947 */ /* 0x000fea000383ffff */
.L_x_64:
[----:B------:R-:W-:-:S07]  /*9650*/  MOV R0, UR6 ;  /* 0x0000000600007c02 */ /* 0x000fce0008000f00 */
.L_x_162:
[----:B-1----:R1:W2:Y:S02]  /*9660*/  SYNCS.PHASECHK.TRANS64.TRYWAIT P0, [R0+URZ], R3 ;  /* 0x00000003000075a7 */ /* 0x0022a400080011ff */
[----:B--2---:R-:W-:Y:S05]  /*9670*/  @!P0 NANOSLEEP.SYNCS 0x989680 ;  /* 0x009896800000895d */ /* 0x004fea0003900000 */
[----:B------:R-:W2:Y:S02]  /*9680*/  @!P0 SYNCS.PHASECHK.TRANS64 P0, [R0+URZ], R3 ;  /* 0x00000003000085a7 */ /* 0x000ea400080010ff */
[----:B--2---:R-:W-:Y:S05]  /*9690*/  @!P0 BRA `(.L_x_162) ;  /* 0xfffffffc00f08947 */ /* 0x004fea000383ffff */
[----:B------:R-:W-:Y:S05]  /*96a0*/  BRA `(.L_x_163) ;  /* 0xffffffa000347947 */ /* 0x000fea000383ffff */
.L_x_65:
[----:B-1----:R-:W-:-:S07]  /*96b0*/  MOV R0, UR7 ;  /* 0x0000000700007c02 */ /* 0x002fce0008000f00 */
.L_x_164:
[----:B-1----:R1:W2:Y:S02]  /*96c0*/  SYNCS.PHASECHK.TRANS64.TRYWAIT P0, [R0+URZ], R2 ;  /* 0x00000002000075a7 */ /* 0x0022a400080011ff */
[----:B--2---:R-:W-:Y:S05]  /*96d0*/  @!P0 NANOSLEEP.SYNCS 0x989680 ;  /* 0x009896800000895d */ /* 0x004fea0003900000 */
[----:B------:R-:W2:Y:S02]  /*96e0*/  @!P0 SYNCS.PHASECHK.TRANS64 P0, [R0+URZ], R2 ;  /* 0x00000002000085a7 */ /* 0x000ea400080010ff */
[----:B--2---:R-:W-:Y:S05]  /*96f0*/  @!P0 BRA `(.L_x_164) ;  /* 0xfffffffc00f08947 */ /* 0x004fea000383ffff */
[----:B------:R-:W-:Y:S05]  /*9700*/  BRA `(.L_x_165) ;  /* 0xffffffa000407947 */ /* 0x000fea000383ffff */
.L_x_70:
[----:B---3--:R3:W1:Y:S02]  /*9710*/  SYNCS.PHASECHK.TRANS64.TRYWAIT P0, [R0+URZ+0xb0], R2 ;  /* 0x0000b002000075a7 */ /* 0x00866400080011ff */
[----:B-1----:R-:W-:Y:S05]  /*9720*/  @!P0 NANOSLEEP.SYNCS 0x989680 ;  /* 0x009896800000895d */ /* 0x002fea0003900000 */
[----:B------:R-:W1:Y:S02]  /*9730*/  @!P0 SYNCS.PHASECHK.TRANS64 P0, [R0+URZ+0xb0], R2 ;  /* 0x0000b002000085a7 */ /* 0x000e6400080010ff */
[----:B-1----:R-:W-:Y:S05]  /*9740*/  @!P0 BRA `(.L_x_70) ;  /* 0xfffffffc00f08947 */ /* 0x002fea000383ffff */
[----:B------:R-:W-:Y:S05]  /*9750*/  BRA `(.L_x_166) ;  /* 0xffffffa4004c7947 */ /* 0x000fea000383ffff */
.L_x_73:
[----:B------:R-:W-:Y:S07]  /*9760*/  MOV R0, UR6 ;  /* 0x0000000600007c02 */ /* 0x000fee0008000f00 */
.L_x_167:
[----:B-1----:R1:W3:Y:S02]  /*9770*/  SYNCS.PHASECHK.TRANS64.TRYWAIT P0, [R0+URZ+0xa8], R2 ;  /* 0x0000a802000075a7 */ /* 0x0022e400080011ff */
[----:B---3--:R-:W-:Y:S05]  /*9780*/  @!P0 NANOSLEEP.SYNCS 0x989680 ;  /* 0x009896800000895d */ /* 0x008fea0003900000 */
[----:B------:R-:W3:Y:S02]  /*9790*/  @!P0 SYNCS.PHASECHK.TRANS64 P0, [R0+URZ+0xa8], R2 ;  /* 0x0000a802000085a7 */ /* 0x000ee400080010ff */
[----:B---3--:R-:W-:Y:S05]  /*97a0*/  @!P0 BRA `(.L_x_167) ;  /* 0xfffffffc00f08947 */ /* 0x008fea000383ffff */
[----:B------:R-:W-:Y:S05]  /*97b0*/  BRA `(.L_x_72) ;  /* 0xffffffa8002c7947 */ /* 0x000fea000383ffff */
.L_x_76:
[----:B------:R-:W-:Y:S07]  /*97c0*/  MOV R0, UR6 ;  /* 0x0000000600007c02 */ /* 0x000fee0008000f00 */
.L_x_168:
[----:B-1----:R1:W2:Y:S02]  /*97d0*/  SYNCS.PHASECHK.TRANS64.TRYWAIT P0, [R0+URZ+0x80], R14 ;  /* 0x0000800e000075a7 */ /* 0x0022a400080011ff */
[----:B--2---:R-:W-:Y:S05]  /*97e0*/  @!P0 NANOSLEEP.SYNCS 0x989680 ;  /* 0x009896800000895d */ /* 0x004fea0003900000 */
[----:B------:R-:W2:Y:S02]  /*97f0*/  @!P0 SYNCS.PHASECHK.TRANS64 P0, [R0+URZ+0x80], R14 ;  /* 0x0000800e000085a7 */ /* 0x000ea400080010ff */
[----:B--2---:R-:W-:Y:S05]  /*9800*/  @!P0 BRA `(.L_x_168) ;  /* 0xfffffffc00f08947 */ /* 0x004fea000383ffff */
[----:B------:R-:W-:Y:S05]  /*9810*/  BRA `(.L_x_169) ;  /* 0xffffffa800a47947 */ /* 0x000fea000383ffff */
.L_x_77:
[----:B------:R-:W-:Y:S07]  /*9820*/  MOV R0, UR6 ;  /* 0x0000000600007c02 */ /* 0x000fee0008000f00 */
.L_x_170:
[----:B-1----:R1:W2:Y:S02]  /*9830*/  SYNCS.PHASECHK.TRANS64.TRYWAIT P0, [R0+URZ+0x88], R14 ;  /* 0x0000880e000075a7 */ /* 0x0022a400080011ff */
[----:B--2---:R-:W-:Y:S05]  /*9840*/  @!P0 NANOSLEEP.SYNCS 0x989680 ;  /* 0x009896800000895d */ /* 0x004fea0003900000 */
[----:B------:R-:W2:Y:S02]  /*9850*/  @!P0 SYNCS.PHASECHK.TRANS64 P0, [R0+URZ+0x88], R14 ;  /* 0x0000880e000085a7 */ /* 0x000ea400080010ff */
[----:B--2---:R-:W-:Y:S05]  /*9860*/  @!P0 BRA `(.L_x_170) ;  /* 0xfffffffc00f08947 */ /* 0x004fea000383ffff */
[----:B------:R-:W-:Y:S05]  /*9870*/  BRA `(.L_x_171) ;  /* 0xffffffa800e07947 */ /* 0x000fea000383ffff */
.L_x_78:
[----:B------:R-:W-:Y:S07]  /*9880*/  MOV R0, UR6 ;  /* 0x0000000600007c02 */ /* 0x000fee0008000f00 */
.L_x_172:
[----:B-1----:R1:W2:Y:S02]  /*9890*/  SYNCS.PHASECHK.TRANS64.TRYWAIT P0, [R0+URZ+0x90], R14 ;  /* 0x0000900e000075a7 */ /* 0x0022a400080011ff */
[----:B--2---:R-:W-:Y:S05]  /*98a0*/  @!P0 NANOSLEEP.SYNCS 0x989680 ;  /* 0x009896800000895d */ /* 0x004fea0003900000 */
[----:B------:R-:W2:Y:S02]  /*98b0*/  @!P0 SYNCS.PHASECHK.TRANS64 P0, [R0+URZ+0x90], R14 ;  /* 0x0000900e000085a7 */ /* 0x000ea400080010ff */
[----:B--2---:R-:W-:Y:S05]  /*98c0*/  @!P0 BRA `(.L_x_172) ;  /* 0xfffffffc00f08947 */ /* 0x004fea000383ffff */
[----:B------:R-:W-:Y:S05]  /*98d0*/  BRA `(.L_x_173) ;  /* 0xffffffac00247947 */ /* 0x000fea000383ffff */
.L_x_79:
[----:B------:R-:W-:Y:S07]  /*98e0*/  MOV R0, UR6 ;  /* 0x0000000600007c02 */ /* 0x000fee0008000f00 */
.L_x_174:
[----:B-1----:R1:W2:Y:S02]  /*98f0*/  SYNCS.PHASECHK.TRANS64.TRYWAIT P0, [R0+URZ+0x98], R14 ;  /* 0x0000980e000075a7 */ /* 0x0022a400080011ff */
[----:B--2---:R-:W-:Y:S05]  /*9900*/  @!P0 NANOSLEEP.SYNCS 0x989680 ;  /* 0x009896800000895d */ /* 0x004fea0003900000 */
[----:B------:R-:W2:Y:S02]  /*9910*/  @!P0 SYNCS.PHASECHK.TRANS64 P0, [R0+URZ+0x98], R14 ;  /* 0x0000980e000085a7 */ /* 0x000ea400080010ff */
[----:B--2---:R-:W-:Y:S05]  /*9920*/  @!P0 BRA `(.L_x_174) ;  /* 0xfffffffc00f08947 */ /* 0x004fea000383ffff */
[----:B------:R-:W-:Y:S05]  /*9930*/  BRA `(.L_x_175) ;  /* 0xffffffac00a87947 */ /* 0x000fea000383ffff */
.L_x_81:
[----:B------:R-:W-:-:S07]  /*9940*/  MOV R0, UR6 ;  /* 0x0000000600007c02 */ /* 0x000fce0008000f00 */
.L_x_176:
[----:B-1----:R1:W2:Y:S02]  /*9950*/  SYNCS.PHASECHK.TRANS64.TRYWAIT P0, [R0+URZ+0x80], R2 ;  /* 0x00008002000075a7 */ /* 0x0022a400080011ff */
[----:B--2---:R-:W-:Y:S05]  /*9960*/  @!P0 NANOSLEEP.SYNCS 0x989680 ;  /* 0x009896800000895d */ /* 0x004fea0003900000 */
[----:B------:R-:W2:Y:S02]  /*9970*/  @!P0 SYNCS.PHASECHK.TRANS64 P0, [R0+URZ+0x80], R2 ;  /* 0x00008002000085a7 */ /* 0x000ea400080010ff */
[----:B--2---:R-:W-:Y:S05]  /*9980*/  @!P0 BRA `(.L_x_176) ;  /* 0xfffffffc00f08947 */ /* 0x004fea000383ffff */
[----:B------:R-:W-:Y:S05]  /*9990*/  BRA `(.L_x_177) ;  /* 0xffffffb000187947 */ /* 0x000fea000383ffff */
.L_x_82:
[----:B-1----:R-:W-:-:S07]  /*99a0*/  MOV R0, UR6 ;  /* 0x0000000600007c02 */ /* 0x002fce0008000f00 */
.L_x_178:
[----:B-1----:R1:W2:Y:S02]  /*99b0*/  SYNCS.PHASECHK.TRANS64.TRYWAIT P0, [R0+URZ+0x88], R2 ;  /* 0x00008802000075a7 */ /* 0x0022a400080011ff */
[----:B--2---:R-:W-:Y:S05]  /*99c0*/  @!P0 NANOSLEEP.SYNCS 0x989680 ;  /* 0x009896800000895d */ /* 0x004fea0003900000 */
[----:B------:R-:W2:Y:S02]  /*99d0*/  @!P0 SYNCS.PHASECHK.TRANS64 P0, [R0+URZ+0x88], R2 ;  /* 0x00008802000085a7 */ /* 0x000ea400080010ff */
[----:B--2---:R-:W-:Y:S05]  /*99e0*/  @!P0 BRA `(.L_x_178) ;  /* 0xfffffffc00f08947 */ /* 0x004fea000383ffff */
[----:B------:R-:W-:Y:S05]  /*99f0*/  BRA `(.L_x_179) ;  /* 0xffffffb000087947 */ /* 0x000fea000383ffff */
.L_x_83:
[----:B-1----:R-:W-:-:S07]  /*9a00*/  MOV R0, UR6 ;  /* 0x0000000600007c02 */ /* 0x002fce0008000f00 */
.L_x_180:
[----:B-1----:R1:W2:Y:S02]  /*9a10*/  SYNCS.PHASECHK.TRANS64.TRYWAIT P0, [R0+URZ+0x90], R2 ;  /* 0x00009002000075a7 */ /* 0x0022a400080011ff */
[----:B--2---:R-:W-:Y:S05]  /*9a20*/  @!P0 NANOSLEEP.SYNCS 0x989680 ;  /* 0x009896800000895d */ /* 0x004fea0003900000 */
[----:B------:R-:W2:Y:S02]  /*9a30*/  @!P0 SYNCS.PHASECHK.TRANS64 P0, [R0+URZ+0x90], R2 ;  /* 0x00009002000085a7 */ /* 0x000ea400080010ff */
[----:B--2---:R-:W-:Y:S05]  /*9a40*/  @!P0 BRA `(.L_x_180) ;  /* 0xfffffffc00f08947 */ /* 0x004fea000383ffff */
[----:B------:R-:W-:Y:S05]  /*9a50*/  BRA `(.L_x_181) ;  /* 0xffffffac00f87947 */ /* 0x000fea000383ffff */
.L_x_85:
[----:B--2---:R2:W4:Y:S02]  /*9a60*/  SYNCS.PHASECHK.TRANS64.TRYWAIT P0, [R0+URZ+0xb0], R2 ;  /* 0x0000b002000075a7 */ /* 0x00452400080011ff */
[----:B----4-:R-:W-:Y:S05]  /*9a70*/  @!P0 NANOSLEEP.SYNCS 0x989680 ;  /* 0x009896800000895d */ /* 0x010fea0003900000 */
[----:B------:R-:W4:Y:S02]  /*9a80*/  @!P0 SYNCS.PHASECHK.TRANS64 P0, [R0+URZ+0xb0], R2 ;  /* 0x0000b002000085a7 */ /* 0x000f2400080010ff */
[----:B----4-:R-:W-:Y:S05]  /*9a90*/  @!P0 BRA `(.L_x_85) ;  /* 0xfffffffc00f08947 */ /* 0x010fea000383ffff */
[----:B------:R-:W-:Y:S05]  /*9aa0*/  BRA `(.L_x_182) ;  /* 0xffffffb000d47947 */ /* 0x000fea000383ffff */
.L_x_98:
[----:B-1----:R-:W-:Y:S04]  /*9ab0*/  MOV R3, UR41 ;  /* 0x0000002900037c02 */ /* 0x002fe80008000f00 */
[----:B------:R1:W4:Y:S03]  /*9ac0*/  SYNCS.PHASECHK.TRANS64.TRYWAIT P1, [R3+URZ+0x60], R4 ;  /* 0x00006004030075a7 */ /* 0x00032600080211ff */
[----:B----4-:R-:W-:Y:S05]  /*9ad0*/  @!P1 NANOSLEEP.SYNCS 0x989680 ;  /* 0x009896800000995d */ /* 0x010fea0003900000 */
[----:B------:R-:W4:Y:S02]  /*9ae0*/  @!P1 SYNCS.PHASECHK.TRANS64 P1, [R3+URZ+0x60], R4 ;  /* 0x00006004030095a7 */ /* 0x000f2400080210ff */
[----:B----4-:R-:W-:Y:S05]  /*9af0*/  @!P1 BRA `(.L_x_98) ;  /* 0xfffffffc00ec9947 */ /* 0x010fea000383ffff */
[----:B------:R-:W-:Y:S05]  /*9b00*/  BRA `(.L_x_97) ;  /* 0xffffffc0004c7947 */ /* 0x000fea000383ffff */
.L_x_100:
[----:B-1----:R1:W2:Y:S02]  /*9b10*/  SYNCS.PHASECHK.TRANS64.TRYWAIT P0, [R60+URZ+0xd0], R0 ;  /* 0x0000d0003c0075a7 */ /* 0x0022a400080011ff */
[----:B--2---:R-:W-:Y:S05]  /*9b20*/  @!P0 NANOSLEEP.SYNCS 0x989680 ;  /* 0x009896800000895d */ /* 0x004fea0003900000 */
[----:B------:R-:W2:Y:S02]  /*9b30*/  @!P0 SYNCS.PHASECHK.TRANS64 P0, [R60+URZ+0xd0], R0 ;  /* 0x0000d0003c0085a7 */ /* 0x000ea400080010ff */
[----:B--2---:R-:W-:Y:S05]  /*9b40*/  @!P0 BRA `(.L_x_100) ;  /* 0xfffffffc00f08947 */ /* 0x004fea000383ffff */
[----:B------:R-:W-:Y:S05]  /*9b50*/  BRA `(.L_x_99) ;  /* 0xffffffc000747947 */ /* 0x000fea000383ffff */
.L_x_109:
[----:B--2---:R2:W3:Y:S02]  /*9b60*/  SYNCS.PHASECHK.TRANS64.TRYWAIT P0, [R3+URZ+0x60], R0 ;  /* 0x00006000030075a7 */ /* 0x0044e400080011ff */
[----:B---3--:R-:W-:Y:S05]  /*9b70*/  @!P0 NANOSLEEP.SYNCS 0x989680 ;  /* 0x009896800000895d */ /* 0x008fea0003900000 */
[----:B------:R-:W3:Y:S02]  /*9b80*/  @!P0 SYNCS.PHASECHK.TRANS64 P0, [R3+URZ+0x60], R0 ;  /* 0x00006000030085a7 */ /* 0x000ee400080010ff */
[----:B---3--:R-:W-:Y:S05]  /*9b90*/  @!P0 BRA `(.L_x_109) ;  /* 0xfffffffc00f08947 */ /* 0x008fea000383ffff */
[----:B------:R-:W-:Y:S05]  /*9ba0*/  BRA `(.L_x_108) ;  /* 0xffffffcc00507947 */ /* 0x000fea000383ffff */
.L_x_117:
[----:B--2---:R2:W3:Y:S02]  /*9bb0*/  SYNCS.PHASECHK.TRANS64.TRYWAIT P0, [R0+URZ+0x60], R7 ;  /* 0x00006007000075a7 */ /* 0x0044e400080011ff */
[----:B---3--:R-:W-:Y:S05]  /*9bc0*/  @!P0 NANOSLEEP.SYNCS 0x989680 ;  /* 0x009896800000895d */ /* 0x008fea0003900000 */
[----:B------:R-:W3:Y:S02]  /*9bd0*/  @!P0 SYNCS.PHASECHK.TRANS64 P0, [R0+URZ+0x60], R7 ;  /* 0x00006007000085a7 */ /* 0x000ee400080010ff */
[----:B---3--:R-:W-:Y:S05]  /*9be0*/  @!P0 BRA `(.L_x_117) ;  /* 0xfffffffc00f08947 */ /* 0x008fea000383ffff */
[----:B------:R-:W-:Y:S05]  /*9bf0*/  BRA `(.L_x_116) ;  /* 0xffffffd800507947 */ /* 0x000fea000383ffff */
.L_x_125:
[----:B--2---:R2:W3:Y:S02]  /*9c00*/  SYNCS.PHASECHK.TRANS64.TRYWAIT P0, [R0+URZ+0x60], R6 ;  /* 0x00006006000075a7 */ /* 0x0044e400080011ff */
[----:B---3--:R-:W-:Y:S05]  /*9c10*/  @!P0 NANOSLEEP.SYNCS 0x989680 ;  /* 0x009896800000895d */ /* 0x008fea0003900000 */
[----:B------:R-:W3:Y:S02]  /*9c20*/  @!P0 SYNCS.PHASECHK.TRANS64 P0, [R0+URZ+0x60], R6 ;  /* 0x00006006000085a7 */ /* 0x000ee400080010ff */
[----:B---3--:R-:W-:Y:S05]  /*9c30*/  @!P0 BRA `(.L_x_125) ;  /* 0xfffffffc00f08947 */ /* 0x008fea000383ffff */
[----:B------:R-:W-:Y:S05]  /*9c40*/  BRA `(.L_x_124) ;  /* 0xffffffe400507947 */ /* 0x000fea000383ffff */
        .weak           $__internal_0_$__cuda_sm10x_tcgen05_guardrail_trap_col_being_dealloced_not_returned_by_alloc
        .type           $__internal_0_$__cuda_sm10x_tcgen05_guardrail_trap_col_being_dealloced_not_returned_by_alloc,@function
        .size           $__internal_0_$__cuda_sm10x_tcgen05_guardrail_trap_col_being_dealloced_not_returned_by_alloc,($__internal_1_$__cuda_sm10x_tcgen05_guardrail_trap_phase_invalid_during_alloc - $__internal_0_$__cuda_sm10x_tcgen05_guardrail_trap_col_being_dealloced_not_returned_by_alloc)
$__internal_0_$__cuda_sm10x_tcgen05_guardrail_trap_col_being_dealloced_not_returned_by_alloc:
[----:B------:R-:W-:Y:S05]  /*9c50*/  BPT.TRAP 0x1 ;  /* 0x000000040000795c */ /* 0x000fea0000300000 */
[----:B------:R-:W-:-:S04]  /*9c60*/  HFMA2 R3, -RZ, RZ, 0, 0 ;  /* 0x00000000ff037431 */ /* 0x000fc800000001ff */
[----:B------:R-:W-:Y:S05]  /*9c70*/  RET.REL.NODEC R2 `(_ZN7cutlass13device_kernelINS_4gemm6kernel13GemmUniversalIN4cute5tupleIJiiiiEEENS1_10collective13CollectiveMmaINS1_35MainloopSm100TmaUmmaWarpSpecializedILi6ELi2ELi4ENS5_IJNS4_1CILi1EEESB_SB_EEEEENS5_IJNSA_ILi128EEESE_NSA_ILi64EEEEEENS_6half_tENS5_IJlSB_lEEESH_SI_NS4_8TiledMMAINS4_8MMA_AtomIJNS4_20SM100_MMA_F16BF16_SSISH_SH_fLi128ELi128ELNS4_4UMMA5MajorE0ELSN_0ELNSM_7ScaleInE0ELSO_0EEEEEENS4_6LayoutISC_NS5_IJNSA_ILi0EEESS_SS_EEEEENS5_IJNS4_10UnderscoreESV_SV_EEEEENS4_13SM90_TMA_LOADENS4_14ComposedLayoutINS4_7SwizzleILi3ELi4ELi3EEENS4_18smem_ptr_flag_bitsILi16EEENSR_INS5_IJNSA_ILi8EEESF_EEENS5_IJSF_SB_EEEEEEEvNS4_8identityESY_S18_vS19_EENS_8epilogue10collective18CollectiveEpilogueINS1B_23Sm100TmaWarpSpecializedILi4ELi2ELi32ELb1ELb0EEEJSG_NS5_IJNSR_ISE_SB_EENSR_INSA_ILi32EEESB_EEEEESH_SI_SH_SI_NS1B_6fusion15FusionCallbacksIS1F_NS1K_23LinCombPerRowBiasEltActINS1B_6thread4ReLuESH_fSH_SH_fLi8ELNS_15FloatRoundStyleE2EEESG_S1J_JEEENS4_5SM1004TMEM4LOAD26SM100_TMEM_LOAD_32dp32b32xESY_NSZ_INS10_ILi2ELi4ELi3EEES13_NSR_INS5_IJS14_S1H_EEENS5_IJS1H_SB_EEEEEEENS4_39AutoVectorizingCopyWithAssumedAlignmentILi128EEENS4_14SM90_TMA_STOREES20_S22_S22_EEEvvEEEEvNT_6ParamsE) ;  /* 0xffffff6002e07950 */ /* 0x000fea0003c3ffff */
        .weak           $__internal_1_$__cuda_sm10x_tcgen05_guardrail_trap_phase_invalid_during_alloc
        .type           $__internal_1_$__cuda_sm10x_tcgen05_guardrail_trap_phase_invalid_during_alloc,@function
        .size           $__internal_1_$__cuda_sm10x_tcgen05_guardrail_trap_phase_invalid_during_alloc,($__internal_2_$__cuda_sm10x_tcgen05_guardrail_trap_unallocated_columns_being_dealloced - $__internal_1_$__cuda_sm10x_tcgen05_guardrail_trap_phase_invalid_during_alloc)
$__internal_1_$__cuda_sm10x_tcgen05_guardrail_trap_phase_invalid_during_alloc:
[----:B------:R-:W-:Y:S05]  /*9c80*/  BPT.TRAP 0x1 ;  /* 0x000000040000795c */ /* 0x000fea0000300000 */
[----:B------:R-:W-:-:S04]  /*9c90*/  MOV R3, 0x0 ;  /* 0x0000000000037802 */ /* 0x000fc80000000f00 */
[----:B------:R-:W-:Y:S05]  /*9ca0*/  RET.REL.NODEC R2 `(_ZN7cutlass13device_kernelINS_4gemm6kernel13GemmUniversalIN4cute5tupleIJiiiiEEENS1_10collective13CollectiveMmaINS1_35MainloopSm100TmaUmmaWarpSpecializedILi6ELi2ELi4ENS5_IJNS4_1CILi1EEESB_SB_EEEEENS5_IJNSA_ILi128EEESE_NSA_ILi64EEEEEENS_6half_tENS5_IJlSB_lEEESH_SI_NS4_8TiledMMAINS4_8MMA_AtomIJNS4_20SM100_MMA_F16BF16_SSISH_SH_fLi128ELi128ELNS4_4UMMA5MajorE0ELSN_0ELNSM_7ScaleInE0ELSO_0EEEEEENS4_6LayoutISC_NS5_IJNSA_ILi0EEESS_SS_EEEEENS5_IJNS4_10UnderscoreESV_SV_EEEEENS4_13SM90_TMA_LOADENS4_14ComposedLayoutINS4_7SwizzleILi3ELi4ELi3EEENS4_18smem_ptr_flag_bitsILi16EEENSR_INS5_IJNSA_ILi8EEESF_EEENS5_IJSF_SB_EEEEEEEvNS4_8identityESY_S18_vS19_EENS_8epilogue10collective18CollectiveEpilogueINS1B_23Sm100TmaWarpSpecializedILi4ELi2ELi32ELb1ELb0EEEJSG_NS5_IJNSR_ISE_SB_EENSR_INSA_ILi32EEESB_EEEEESH_SI_SH_SI_NS1B_6fusion15FusionCallbacksIS1F_NS1K_23LinCombPerRowBiasEltActINS1B_6thread4ReLuESH_fSH_SH_fLi8ELNS_15FloatRoundStyleE2EEESG_S1J_JEEENS4_5SM1004TMEM4LOAD26SM100_TMEM_LOAD_32dp32b32xESY_NSZ_INS10_ILi2ELi4ELi3EEES13_NSR_INS5_IJS14_S1H_EEENS5_IJS1H_SB_EEEEEEENS4_39AutoVectorizingCopyWithAssumedAlignmentILi128EEENS4_14SM90_TMA_STOREES20_S22_S22_EEEvvEEEEvNT_6ParamsE) ;  /* 0xffffff6002d47950 */ /* 0x000fea0003c3ffff */
        .weak           $__internal_2_$__cuda_sm10x_tcgen05_guardrail_trap_unallocated_columns_being_dealloced
        .type           $__internal_2_$__cuda_sm10x_tcgen05_guardrail_trap_unallocated_columns_being_dealloced,@function
        .size           $__internal_2_$__cuda_sm10x_tcgen05_guardrail_trap_unallocated_columns_being_dealloced,(.L_x_184 - $__internal_2_$__cuda_sm10x_tcgen05_guardrail_trap_unallocated_columns_being_dealloced)
$__internal_2_$__cuda_sm10x_tcgen05_guardrail_trap_unallocated_columns_being_dealloced:
[----:B------:R-:W-:Y:S05]  /*9cb0*/  BPT.TRAP 0x1 ;  /* 0x000000040000795c */ /* 0x000fea0000300000 */
[----:B------:R-:W-:-:S04]  /*9cc0*/  HFMA2 R3, -RZ, RZ, 0, 0 ;  /* 0x00000000ff037431 */ /* 0x000fc800000001ff */
[----:B------:R-:W-:Y:S05]  /*9cd0*/  RET.REL.NODEC R2 `(_ZN7cutlass13device_kernelINS_4gemm6kernel13GemmUniversalIN4cute5tupleIJiiiiEEENS1_10collective13CollectiveMmaINS1_35MainloopSm100TmaUmmaWarpSpecializedILi6ELi2ELi4ENS5_IJNS4_1CILi1EEESB_SB_EEEEENS5_IJNSA_ILi128EEESE_NSA_ILi64EEEEEENS_6half_tENS5_IJlSB_lEEESH_SI_NS4_8TiledMMAINS4_8MMA_AtomIJNS4_20SM100_MMA_F16BF16_SSISH_SH_fLi128ELi128ELNS4_4UMMA5MajorE0ELSN_0ELNSM_7ScaleInE0ELSO_0EEEEEENS4_6LayoutISC_NS5_IJNSA_ILi0EEESS_SS_EEEEENS5_IJNS4_10UnderscoreESV_SV_EEEEENS4_13SM90_TMA_LOADENS4_14ComposedLayoutINS4_7SwizzleILi3ELi4ELi3EEENS4_18smem_ptr_flag_bitsILi16EEENSR_INS5_IJNSA_ILi8EEESF_EEENS5_IJSF_SB_EEEEEEEvNS4_8identityESY_S18_vS19_EENS_8epilogue10collective18CollectiveEpilogueINS1B_23Sm100TmaWarpSpecializedILi4ELi2ELi32ELb1ELb0EEEJSG_NS5_IJNSR_ISE_SB_EENSR_INSA_ILi32EEESB_EEEEESH_SI_SH_SI_NS1B_6fusion15FusionCallbacksIS1F_NS1K_23LinCombPerRowBiasEltActINS1B_6thread4ReLuESH_fSH_SH_fLi8ELNS_15FloatRoundStyleE2EEESG_S1J_JEEENS4_5SM1004TMEM4LOAD26SM100_TMEM_LOAD_32dp32b32xESY_NSZ_INS10_ILi2ELi4ELi3EEES13_NSR_INS5_IJS14_S1H_EEENS5_IJS1H_SB_EEEEEEENS4_39AutoVectorizingCopyWithAssumedAlignmentILi128EEENS4_14SM90_TMA_STOREES20_S22_S22_EEEvvEEEEvNT_6ParamsE) ;  /* 0xffffff6002c87950 */ /* 0x000fea0003c3ffff */
.L_x_183:
[----:B------:R-:W-:-:S00]  /*9ce0*/  BRA `(.L_x_183) ;  /* 0xfffffffc00fc7947 */ /* 0x000fc0000383ffff */
[----:B------:R-:W-:-:S00]  /*9cf0*/  NOP ;  /* 0x0000000000007918 */ /* 0x000fc00000000000 */
        /* <DEDUP_REMOVED lines=8> */
.L_x_184:


//--------------------- .nv.global.init           --------------------------
	.section	.nv.global.init,"aw",@progbits
.nv.global.init:
	.type		$str$27,@object
	.size		$str$27,($str$28 - $str$27)
$str$27:
        /*0000*/ 	.byte	0x28, 0x61, 0x64, 0x64, 0x72, 0x65, 0x73, 0x73, 0x20, 0x26, 0x20, 0x6d, 0x61, 0x73, 0x6b, 0x29
        /*0010*/ 	.byte	0x20, 0x3d, 0x3d, 0x20, 0x30, 0x00
	.type		$str$28,@object
	.size		$str$28,($str$26 - $str$28)
$str$28:
        /*0016*/ 	.byte	0x2f, 0x74, 0x6d, 0x70, 0x2f, 0x63, 0x75, 0x74, 0x6c, 0x61, 0x73, 0x73, 0x5f, 0x73, 0x77, 0x65
        /*0026*/ 	.byte	0x65, 0x70, 0x5f, 0x73, 0x72, 0x63, 0x2f, 0x69, 0x6e, 0x63, 0x6c, 0x75, 0x64, 0x65, 0x2f, 0x63
        /*0036*/ 	.byte	0x75, 0x74, 0x65, 0x2f, 0x70, 0x6f, 0x69, 0x6e, 0x74, 0x65, 0x72, 0x5f, 0x66, 0x6c, 0x61, 0x67
        /*0046*/ 	.byte	0x67, 0x65, 0x64, 0x2e, 0x68, 0x70, 0x70, 0x00
	.type		$str$26,@object
	.size		$str$26,($str$25 - $str$26)
$str$26:
        /*004e*/ 	.byte	0x2f, 0x74, 0x6d, 0x70, 0x2f, 0x63, 0x75, 0x74, 0x6c, 0x61, 0x73, 0x73, 0x5f, 0x73, 0x77, 0x65
        /*005e*/ 	.byte	0x65, 0x70, 0x5f, 0x73, 0x72, 0x63, 0x2f, 0x69, 0x6e, 0x63, 0x6c, 0x75, 0x64, 0x65, 0x2f, 0x63
        /*006e*/ 	.byte	0x75, 0x74, 0x65, 0x2f, 0x61, 0x74, 0x6f, 0x6d, 0x2f, 0x63, 0x6f, 0x70, 0x79, 0x5f, 0x74, 0x72
        /*007e*/ 	.byte	0x61, 0x69, 0x74, 0x73, 0x5f, 0x73, 0x6d, 0x31, 0x30, 0x30, 0x2e, 0x68, 0x70, 0x70, 0x00
	.type		$str$25,@object
	.size		$str$25,(__unnamed_1 - $str$25)
$str$25:
        /*008d*/ 	.byte	0x28, 0x28, 0x75, 0x69, 0x6e, 0x74, 0x33, 0x32, 0x5f, 0x74, 0x28, 0x74, 0x68, 0x72, 0x65, 0x61
        /*009d*/ 	.byte	0x64, 0x49, 0x64, 0x78, 0x2e, 0x78, 0x29, 0x20, 0x2f, 0x20, 0x33, 0x32, 0x29, 0x20, 0x25, 0x20
        /*00ad*/ 	.byte	0x34, 0x29, 0x20, 0x3d, 0x3d, 0x20, 0x28, 0x28, 0x28, 0x74, 0x6d, 0x65, 0x6d, 0x5f, 0x61, 0x64
        /*00bd*/ 	.byte	0x64, 0x72, 0x20, 0x3e, 0x3e, 0x20, 0x31, 0x36, 0x29, 0x20, 0x2f, 0x20, 0x33, 0x32, 0x29, 0x20
        /*00cd*/ 	.byte	0x25, 0x20, 0x34, 0x29, 0x00
	.type		__unnamed_1,@object
	.size		__unnamed_1,(__unnamed_2 - __unnamed_1)
__unnamed_1:
        /*00d2*/ 	.byte	0x61, 0x75, 0x74, 0x6f, 0x20, 0x63, 0x75, 0x74, 0x65, 0x3a, 0x3a, 0x61, 0x73, 0x5f, 0x70, 0x6f
        /* <DEDUP_REMOVED lines=24> */
        /*0262*/ 	.byte	0x3e, 0x3e, 0x3e, 0x3e, 0x5d, 0x00
	.type		__unnamed_2,@object
	.size		__unnamed_2,(.L_2 - __unnamed_2)
__unnamed_2:
        /* <DEDUP_REMOVED lines=42> */
        /*0508*/ 	.byte	0x3e, 0x3e, 0x5d, 0x00
.L_2:


//--------------------- .nv.shared._ZN7cutlass13device_kernelINS_4gemm6kernel13GemmUniversalIN4cute5tupleIJiiiiEEENS1_10collective13CollectiveMmaINS1_35MainloopSm100TmaUmmaWarpSpecializedILi6ELi2ELi4ENS5_IJNS4_1CILi1EEESB_SB_EEEEENS5_IJNSA_ILi128EEESE_NSA_ILi64EEEEEENS_6half_tENS5_IJlSB_lEEESH_SI_NS4_8TiledMMAINS4_8MMA_AtomIJNS4_20SM100_MMA_F16BF16_SSISH_SH_fLi128ELi128ELNS4_4UMMA5MajorE0ELSN_0ELNSM_7ScaleInE0ELSO_0EEEEEENS4_6LayoutISC_NS5_IJNSA_ILi0EEESS_SS_EEEEENS5_IJNS4_10UnderscoreESV_SV_EEEEENS4_13SM90_TMA_LOADENS4_14ComposedLayoutINS4_7SwizzleILi3ELi4ELi3EEENS4_18smem_ptr_flag_bitsILi16EEENSR_INS5_IJNSA_ILi8EEESF_EEENS5_IJSF_SB_EEEEEEEvNS4_8identityESY_S18_vS19_EENS_8epilogue10collective18CollectiveEpilogueINS1B_23Sm100TmaWarpSpecializedILi4ELi2ELi32ELb1ELb0EEEJSG_NS5_IJNSR_ISE_SB_EENSR_INSA_ILi32EEESB_EEEEESH_SI_SH_SI_NS1B_6fusion15FusionCallbacksIS1F_NS1K_23LinCombPerRowBiasEltActINS1B_6thread4ReLuESH_fSH_SH_fLi8ELNS_15FloatRoundStyleE2EEESG_S1J_JEEENS4_5SM1004TMEM4LOAD26SM100_TMEM_LOAD_32dp32b32xESY_NSZ_INS10_ILi2ELi4ELi3EEES13_NSR_INS5_IJS14_S1H_EEENS5_IJS1H_SB_EEEEEEENS4_39AutoVectorizingCopyWithAssumedAlignmentILi128EEENS4_14SM90_TMA_STOREES20_S22_S22_EEEvvEEEEvNT_6ParamsE --------------------------
	.section	.nv.shared._ZN7cutlass13device_kernelINS_4gemm6kernel13GemmUniversalIN4cute5tupleIJiiiiEEENS1_10collective13CollectiveMmaINS1_35MainloopSm100TmaUmmaWarpSpecializedILi6ELi2ELi4ENS5_IJNS4_1CILi1EEESB_SB_EEEEENS5_IJNSA_ILi128EEESE_NSA_ILi64EEEEEENS_6half_tENS5_IJlSB_lEEESH_SI_NS4_8TiledMMAINS4_8MMA_AtomIJNS4_20SM100_MMA_F16BF16_SSISH_SH_fLi128ELi128ELNS4_4UMMA5MajorE0ELSN_0ELNSM_7ScaleInE0ELSO_0EEEEEENS4_6LayoutISC_NS5_IJNSA_ILi0EEESS_SS_EEEEENS5_IJNS4_10UnderscoreESV_SV_EEEEENS4_13SM90_TMA_LOADENS4_14ComposedLayoutINS4_7SwizzleILi3ELi4ELi3EEENS4_18smem_ptr_flag_bitsILi16EEENSR_INS5_IJNSA_ILi8EEESF_EEENS5_IJSF_SB_EEEEEEEvNS4_8identityESY_S18_vS19_EENS_8epilogue10collective18CollectiveEpilogueINS1B_23Sm100TmaWarpSpecializedILi4ELi2ELi32ELb1ELb0EEEJSG_NS5_IJNSR_ISE_SB_EENSR_INSA_ILi32EEESB_EEEEESH_SI_SH_SI_NS1B_6fusion15FusionCallbacksIS1F_NS1K_23LinCombPerRowBiasEltActINS1B_6thread4ReLuESH_fSH_SH_fLi8ELNS_15FloatRoundStyleE2EEESG_S1J_JEEENS4_5SM1004TMEM4LOAD26SM100_TMEM_LOAD_32dp32b32xESY_NSZ_INS10_ILi2ELi4ELi3EEES13_NSR_INS5_IJS14_S1H_EEENS5_IJS1H_SB_EEEEEEENS4_39AutoVectorizingCopyWithAssumedAlignmentILi128EEENS4_14SM90_TMA_STOREES20_S22_S22_EEEvvEEEEvNT_6ParamsE,"aw",@nobits
	.sectionflags	@""
	.align	16
	.zero		1024


//--------------------- .nv.shared.reserved.0     --------------------------
	.section	.nv.shared.reserved.0,"aw",@nobits
	.weak		__nv_reservedSMEM_offset_0_alias
	.size		__nv_reservedSMEM_offset_0_alias, 0, 64
	.other		__nv_reservedSMEM_offset_0_alias,@"STO_CUDA_RESERVED_SHARED STV_DEFAULT"
__nv_reservedSMEM_offset_0_alias:
	.zero		0
.nv.shared.reserved.0:
	.zero		64
	.weak		__nv_reservedSMEM_tcgen05_partition
	.type		__nv_reservedSMEM_tcgen05_partition,@object
	.size		__nv_reservedSMEM_tcgen05_partition,(.L_0 - __nv_reservedSMEM_tcgen05_partition)
__nv_reservedSMEM_tcgen05_partition:
	.zero		32
.L_0:


//--------------------- .nv.global                --------------------------
	.section	.nv.global,"aw",@nobits
.nv.global:
	.type		_ZN39_INTERNAL_ceb56ac6_4_k_cu_c32c1282_38924cute1_E,@object
	.size		_ZN39_INTERNAL_ceb56ac6_4_k_cu_c32c1282_38924cute1_E,(_ZN39_INTERNAL_ceb56ac6_4_k_cu_c32c1282_38924cuda3std3__45__cpo6cbeginE - _ZN39_INTERNAL_ceb56ac6_4_k_cu_c32c1282_38924cute1_E)
_ZN39_INTERNAL_ceb56ac6_4_k_cu_c32c1282_38924cute1_E:
	.zero		1
	.type		_ZN39_INTERNAL_ceb56ac6_4_k_cu_c32c1282_38924cuda3std3__45__cpo6cbeginE,@object
	.size		_ZN39_INTERNAL_ceb56ac6_4_k_cu_c32c1282_38924cuda3std3__45__cpo6cbeginE,(_ZN39_INTERNAL_ceb56ac6_4_k_cu_c32c1282_38924cuda3std3__48in_placeE - _ZN39_INTERNAL_ceb56ac6_4_k_cu_c32c1282_38924cuda3std3__45__cpo6cbeginE)
_ZN39_INTERNAL_ceb56ac6_4_k_cu_c32c1282_38924cuda3std3__45__cpo6cbeginE:
	.zero		1
	.type		_ZN39_INTERNAL_ceb56ac6_4_k_cu_c32c1282_38924cuda3std3__48in_placeE,@object
	.size		_ZN39_INTERNAL_ceb56ac6_4_k_cu_c32c1282_38924cuda3std3__48in_placeE,(_ZN39_INTERNAL_ceb56ac6_4_k_cu_c32c1282_38924cuda3std6ranges3__45__cpo9iter_moveE - _ZN39_INTERNAL_ceb56ac6_4_k_cu_c32c1282_38924cuda3std3__48in_placeE)
_ZN39_INTERNAL_ceb56ac6_4_k_cu_c32c1282_38924cuda3std3__48in_placeE:
	.zero		1
	.type		_ZN39_INTERNAL_ceb56ac6_4_k_cu_c32c1282_38924cuda3std6ranges3__45__cpo9iter_moveE,@object
	.size		_ZN39_INTERNAL_ceb56ac6_4_k_cu_c32c1282_38924cuda3std6ranges3__45__cpo9iter_moveE,(_ZN39_INTERNAL_ceb56ac6_4_k_cu_c32c1282_38924cuda3std3__45__cpo5beginE - _ZN39_INTERNAL_ceb56ac6_4_k_cu_c32c1282_38924cuda3std6ranges3__45__cpo9iter_moveE)
_ZN39_INTERNAL_ceb56ac6_4_k_cu_c32c1282_38924cuda3std6ranges3__45__cpo9iter_moveE:
	.zero		1
	.type		_ZN39_INTERNAL_ceb56ac6_4_k_cu_c32c1282_38924cuda3std3__45__cpo5beginE,@object
	.size		_ZN39_INTERNAL_ceb56ac6_4_k_cu_c32c1282_38924cuda3std3__45__cpo5beginE,(_ZN39_INTERNAL_ceb56ac6_4_k_cu_c32c1282_38924cuda3std3__441_GLOBAL__N__ceb56ac6_4_k_cu_c32c1282_38926ignoreE - _ZN39_INTERNAL_ceb56ac6_4_k_cu_c32c1282_38924cuda3std3__45__cpo5beginE)
_ZN39_INTERNAL_ceb56ac6_4_k_cu_c32c1282_38924cuda3std3__45__cpo5beginE:
	.zero		1
	.type		_ZN39_INTERNAL_ceb56ac6_4_k_cu_c32c1282_38924cuda3std3__441_GLOBAL__N__ceb56ac6_4_k_cu_c32c1282_38926ignoreE,@object
	.size		_ZN39_INTERNAL_ceb56ac6_4_k_cu_c32c1282_38924cuda3std3__441_GLOBAL__N__ceb56ac6_4_k_cu_c32c1282_38926ignoreE,(_ZN39_INTERNAL_ceb56ac6_4_k_cu_c32c1282_38924cute7productE - _ZN39_INTERNAL_ceb56ac6_4_k_cu_c32c1282_38924cuda3std3__441_GLOBAL__N__ceb56ac6_4_k_cu_c32c1282_38926ignoreE)
_ZN39_INTERNAL_ceb56ac6_4_k_cu_c32c1282_38924cuda3std3__441_GLOBAL__N__ceb56ac6_4_k_cu_c32c1282_38926ignoreE:
	.zero		1
	.type		_ZN39_INTERNAL_ceb56ac6_4_k_cu_c32c1282_38924cute7productE,@object
	.size		_ZN39_INTERNAL_ceb56ac6_4_k_cu_c32c1282_38924cute7productE,(_ZN39_INTERNAL_ceb56ac6_4_k_cu_c32c1282_38924cuda3std3__45__cpo3endE - _ZN39_INTERNAL_ceb56ac6_4_k_cu_c32c1282_38924cute7productE)
_ZN39_INTERNAL_ceb56ac6_4_k_cu_c32c1282_38924cute7productE:
	.zero		1
	.type		_ZN39_INTERNAL_ceb56ac6_4_k_cu_c32c1282_38924cuda3std3__45__cpo3endE,@object
	.size		_ZN39_INTERNAL_ceb56ac6_4_k_cu_c32c1282_38924cuda3std3__45__cpo3endE,(_ZN39_INTERNAL_ceb56ac6_4_k_cu_c32c1282_38924cuda3std3__419piecewise_constructE - _ZN39_INTERNAL_ceb56ac6_4_k_cu_c32c1282_38924cuda3std3__45__cpo3endE)
_ZN39_INTERNAL_ceb56ac6_4_k_cu_c32c1282_38924cuda3std3__45__cpo3endE:
	.zero		1
	.type		_ZN39_INTERNAL_ceb56ac6_4_k_cu_c32c1282_38924cuda3std3__419piecewise_constructE,@object
	.size		_ZN39_INTERNAL_ceb56ac6_4_k_cu_c32c1282_38924cuda3std3__419piecewise_constructE,(_ZN39_INTERNAL_ceb56ac6_4_k_cu_c32c1282_38924cuda3std3__45__cpo4cendE - _ZN39_INTERNAL_ceb56ac6_4_k_cu_c32c1282_38924cuda3std3__419piecewise_constructE)
_ZN39_INTERNAL_ceb56ac6_4_k_cu_c32c1282_38924cuda3std3__419piecewise_constructE:
	.zero		1
	.type		_ZN39_INTERNAL_ceb56ac6_4_k_cu_c32c1282_38924cuda3std3__45__cpo4cendE,@object
	.size		_ZN39_INTERNAL_ceb56ac6_4_k_cu_c32c1282_38924cuda3std3__45__cpo4cendE,(_ZN39_INTERNAL_ceb56ac6_4_k_cu_c32c1282_38924cuda3std6ranges3__45__cpo4swapE - _ZN39_INTERNAL_ceb56ac6_4_k_cu_c32c1282_38924cuda3std3__45__cpo4cendE)
_ZN39_INTERNAL_ceb56ac6_4_k_cu_c32c1282_38924cuda3std3__45__cpo4cendE:
	.zero		1
	.type		_ZN39_INTERNAL_ceb56ac6_4_k_cu_c32c1282_38924cuda3std6ranges3__45__cpo4swapE,@object
	.size		_ZN39_INTERNAL_ceb56ac6_4_k_cu_c32c1282_38924cuda3std6ranges3__45__cpo4swapE,(.L_10 - _ZN39_INTERNAL_ceb56ac6_4_k_cu_c32c1282_38924cuda3std6ranges3__45__cpo4swapE)
_ZN39_INTERNAL_ceb56ac6_4_k_cu_c32c1282_38924cuda3std6ranges3__45__cpo4swapE:
	.zero		1
.L_10:


//--------------------- .nv.constant0._ZN7cutlass13device_kernelINS_4gemm6kernel13GemmUniversalIN4cute5tupleIJiiiiEEENS1_10collective13CollectiveMmaINS1_35MainloopSm100TmaUmmaWarpSpecializedILi6ELi2ELi4ENS5_IJNS4_1CILi1EEESB_SB_EEEEENS5_IJNSA_ILi128EEESE_NSA_ILi64EEEEEENS_6half_tENS5_IJlSB_lEEESH_SI_NS4_8TiledMMAINS4_8MMA_AtomIJNS4_20SM100_MMA_F16BF16_SSISH_SH_fLi128ELi128ELNS4_4UMMA5MajorE0ELSN_0ELNSM_7ScaleInE0ELSO_0EEEEEENS4_6LayoutISC_NS5_IJNSA_ILi0EEESS_SS_EEEEENS5_IJNS4_10UnderscoreESV_SV_EEEEENS4_13SM90_TMA_LOADENS4_14ComposedLayoutINS4_7SwizzleILi3ELi4ELi3EEENS4_18smem_ptr_flag_bitsILi16EEENSR_INS5_IJNSA_ILi8EEESF_EEENS5_IJSF_SB_EEEEEEEvNS4_8identityESY_S18_vS19_EENS_8epilogue10collective18CollectiveEpilogueINS1B_23Sm100TmaWarpSpecializedILi4ELi2ELi32ELb1ELb0EEEJSG_NS5_IJNSR_ISE_SB_EENSR_INSA_ILi32EEESB_EEEEESH_SI_SH_SI_NS1B_6fusion15FusionCallbacksIS1F_NS1K_23LinCombPerRowBiasEltActINS1B_6thread4ReLuESH_fSH_SH_fLi8ELNS_15FloatRoundStyleE2EEESG_S1J_JEEENS4_5SM1004TMEM4LOAD26SM100_TMEM_LOAD_32dp32b32xESY_NSZ_INS10_ILi2ELi4ELi3EEES13_NSR_INS5_IJS14_S1H_EEENS5_IJS1H_SB_EEEEEEENS4_39AutoVectorizingCopyWithAssumedAlignmentILi128EEENS4_14SM90_TMA_STOREES20_S22_S22_EEEvvEEEEvNT_6ParamsE --------------------------
	.section	.nv.constant0._ZN7cutlass13device_kernelINS_4gemm6kernel13GemmUniversalIN4cute5tupleIJiiiiEEENS1_10collective13CollectiveMmaINS1_35MainloopSm100TmaUmmaWarpSpecializedILi6ELi2ELi4ENS5_IJNS4_1CILi1EEESB_SB_EEEEENS5_IJNSA_ILi128EEESE_NSA_ILi64EEEEEENS_6half_tENS5_IJlSB_lEEESH_SI_NS4_8TiledMMAINS4_8MMA_AtomIJNS4_20SM100_MMA_F16BF16_SSISH_SH_fLi128ELi128ELNS4_4UMMA5MajorE0ELSN_0ELNSM_7ScaleInE0ELSO_0EEEEEENS4_6LayoutISC_NS5_IJNSA_ILi0EEESS_SS_EEEEENS5_IJNS4_10UnderscoreESV_SV_EEEEENS4_13SM90_TMA_LOADENS4_14ComposedLayoutINS4_7SwizzleILi3ELi4ELi3EEENS4_18smem_ptr_flag_bitsILi16EEENSR_INS5_IJNSA_ILi8EEESF_EEENS5_IJSF_SB_EEEEEEEvNS4_8identityESY_S18_vS19_EENS_8epilogue10collective18CollectiveEpilogueINS1B_23Sm100TmaWarpSpecializedILi4ELi2ELi32ELb1ELb0EEEJSG_NS5_IJNSR_ISE_SB_EENSR_INSA_ILi32EEESB_EEEEESH_SI_SH_SI_NS1B_6fusion15FusionCallbacksIS1F_NS1K_23LinCombPerRowBiasEltActINS1B_6thread4ReLuESH_fSH_SH_fLi8ELNS_15FloatRoundStyleE2EEESG_S1J_JEEENS4_5SM1004TMEM4LOAD26SM100_TMEM_LOAD_32dp32b32xESY_NSZ_INS10_ILi2ELi4ELi3EEES13_NSR_INS5_IJS14_S1H_EEENS5_IJS1H_SB_EEEEEEENS4_39AutoVectorizingCopyWithAssumedAlignmentILi128EEENS4_14SM90_TMA_STOREES20_S22_S22_EEEvvEEEEvNT_6ParamsE,"a",@progbits
	.sectionflags	@""
	.align	4
.nv.constant0._ZN7cutlass13device_kernelINS_4gemm6kernel13GemmUniversalIN4cute5tupleIJiiiiEEENS1_10collective13CollectiveMmaINS1_35MainloopSm100TmaUmmaWarpSpecializedILi6ELi2ELi4ENS5_IJNS4_1CILi1EEESB_SB_EEEEENS5_IJNSA_ILi128EEESE_NSA_ILi64EEEEEENS_6half_tENS5_IJlSB_lEEESH_SI_NS4_8TiledMMAINS4_8MMA_AtomIJNS4_20SM100_MMA_F16BF16_SSISH_SH_fLi128ELi128ELNS4_4UMMA5MajorE0ELSN_0ELNSM_7ScaleInE0ELSO_0EEEEEENS4_6LayoutISC_NS5_IJNSA_ILi0EEESS_SS_EEEEENS5_IJNS4_10UnderscoreESV_SV_EEEEENS4_13SM90_TMA_LOADENS4_14ComposedLayoutINS4_7SwizzleILi3ELi4ELi3EEENS4_18smem_ptr_flag_bitsILi16EEENSR_INS5_IJNSA_ILi8EEESF_EEENS5_IJSF_SB_EEEEEEEvNS4_8identityESY_S18_vS19_EENS_8epilogue10collective18CollectiveEpilogueINS1B_23Sm100TmaWarpSpecializedILi4ELi2ELi32ELb1ELb0EEEJSG_NS5_IJNSR_ISE_SB_EENSR_INSA_ILi32EEESB_EEEEESH_SI_SH_SI_NS1B_6fusion15FusionCallbacksIS1F_NS1K_23LinCombPerRowBiasEltActINS1B_6thread4ReLuESH_fSH_SH_fLi8ELNS_15FloatRoundStyleE2EEESG_S1J_JEEENS4_5SM1004TMEM4LOAD26SM100_TMEM_LOAD_32dp32b32xESY_NSZ_INS10_ILi2ELi4ELi3EEES13_NSR_INS5_IJS14_S1H_EEENS5_IJS1H_SB_EEEEEEENS4_39AutoVectorizingCopyWithAssumedAlignmentILi128EEENS4_14SM90_TMA_STOREES20_S22_S22_EEEvvEEEEvNT_6ParamsE:
	.zero		2944


//--------------------- SYMBOLS --------------------------

	.type		.nv.reservedSmem.offset0,@object
	.size		.nv.reservedSmem.offset0,0x4
	.type		.nv.reservedSmem.cap,@object
	.size		.nv.reservedSmem.cap,0x4
	.type		__assertfail,@function
